	.target	sm_90a

	.elftype	@"ET_EXEC"


//--------------------- .note.nv.tkinfo           --------------------------
	.section	.note.nv.tkinfo,"",@"SHT_NOTE"
	.sectionflags	@"SHF_NOTE_NV_TKINFO"
	.tkinfo
        /*0018*/ 	.word	0x00000002
        /*0030*/ 	.string	""
        /*0030*/ 	.string	"ptxas"
        /*0030*/ 	.string	"Cuda compilation tools, release 13.0, V13.0.88"
        /*0030*/ 	.string	"Build cuda_13.0.r13.0/compiler.36424714_0"
        /*0030*/ 	.string	"-arch sm_90a -m 64 "



//--------------------- .note.nv.cuinfo           --------------------------
	.section	.note.nv.cuinfo,"",@"SHT_NOTE"
	.sectionflags	@"SHF_NOTE_NV_CUINFO"
        /*0018*/ 	.short	0x0002
        /*001a*/ 	.short	0x005a
        /*001c*/ 	.short	0x0082
	.zero		2


//--------------------- .nv.info                  --------------------------
	.section	.nv.info,"",@"SHT_CUDA_INFO"
	.align	4


	//----- nvinfo : EIATTR_REGCOUNT
	.align		4
        /*0000*/ 	.byte	0x04, 0x2f
        /*0002*/ 	.short	(.L_15 - .L_14)
	.align		4
.L_14:
        /*0004*/ 	.word	index@(_ZN7cutlass13device_kernelINS_4gemm6kernel13GemmUniversalIN4cute5tupleIJiiiiEEENS1_10collective13CollectiveMmaINS1_34MainloopSm90TmaGmmaWarpSpecializedILi3ENS5_IJNS4_1CILi2EEESB_NSA_ILi1EEEEEENS1_35KernelTmaWarpSpecializedCooperativeEEENS5_IJNSA_ILi256EEENSA_ILi128EEENSA_ILi64EEEEEENS_10tfloat32_tENS5_IJlSC_lEEESK_SL_NS4_8TiledMMAINS4_8MMA_AtomIJNS4_4SM904GMMA30MMA_64x128x8_F32TF32TF32_SS_TNILNSP_7ScaleInE1ELSR_1EEEEEENS4_6LayoutINS5_IJSB_SC_SC_EEENS5_IJSC_NSA_ILi0EEESW_EEEEENS5_IJNS4_10UnderscoreESZ_SZ_EEEEENS4_23SM90_TMA_LOAD_MULTICASTENS4_14ComposedLayoutINS4_7SwizzleILi3ELi4ELi3EEENS4_18smem_ptr_flag_bitsILi32EEENSU_INS5_IJNSA_ILi8EEENSA_ILi32EEEEEENS5_IJS19_SC_EEEEEEEvNS4_8identityES12_S1D_vS1E_EENS_8epilogue10collective6detail29Sm90TmaWarpSpecializedAdapterINS1H_15DefaultEpilogueISK_SL_SL_NS1G_6thread17LinearCombinationISK_Li1EffLNS1L_9ScaleType4KindE0ELNS_15FloatRoundStyleE2ESK_EENS1_15EpilogueDefaultEEEEEvvEEEEvNT_6ParamsE)
        /*0008*/ 	.word	0x000000a8


	//----- nvinfo : EIATTR_FRAME_SIZE
	.align		4
.L_15:
        /*000c*/ 	.byte	0x04, 0x11
        /*000e*/ 	.short	(.L_17 - .L_16)
	.align		4
.L_16:
        /*0010*/ 	.word	index@(_ZN7cutlass13device_kernelINS_4gemm6kernel13GemmUniversalIN4cute5tupleIJiiiiEEENS1_10collective13CollectiveMmaINS1_34MainloopSm90TmaGmmaWarpSpecializedILi3ENS5_IJNS4_1CILi2EEESB_NSA_ILi1EEEEEENS1_35KernelTmaWarpSpecializedCooperativeEEENS5_IJNSA_ILi256EEENSA_ILi128EEENSA_ILi64EEEEEENS_10tfloat32_tENS5_IJlSC_lEEESK_SL_NS4_8TiledMMAINS4_8MMA_AtomIJNS4_4SM904GMMA30MMA_64x128x8_F32TF32TF32_SS_TNILNSP_7ScaleInE1ELSR_1EEEEEENS4_6LayoutINS5_IJSB_SC_SC_EEENS5_IJSC_NSA_ILi0EEESW_EEEEENS5_IJNS4_10UnderscoreESZ_SZ_EEEEENS4_23SM90_TMA_LOAD_MULTICASTENS4_14ComposedLayoutINS4_7SwizzleILi3ELi4ELi3EEENS4_18smem_ptr_flag_bitsILi32EEENSU_INS5_IJNSA_ILi8EEENSA_ILi32EEEEEENS5_IJS19_SC_EEEEEEEvNS4_8identityES12_S1D_vS1E_EENS_8epilogue10collective6detail29Sm90TmaWarpSpecializedAdapterINS1H_15DefaultEpilogueISK_SL_SL_NS1G_6thread17LinearCombinationISK_Li1EffLNS1L_9ScaleType4KindE0ELNS_15FloatRoundStyleE2ESK_EENS1_15EpilogueDefaultEEEEEvvEEEEvNT_6ParamsE)
        /*0014*/ 	.word	0x00000000


	//----- nvinfo : EIATTR_MIN_STACK_SIZE
	.align		4
.L_17:
        /*0018*/ 	.byte	0x04, 0x12
        /*001a*/ 	.short	(.L_19 - .L_18)
	.align		4
.L_18:
        /*001c*/ 	.word	index@(_ZN7cutlass13device_kernelINS_4gemm6kernel13GemmUniversalIN4cute5tupleIJiiiiEEENS1_10collective13CollectiveMmaINS1_34MainloopSm90TmaGmmaWarpSpecializedILi3ENS5_IJNS4_1CILi2EEESB_NSA_ILi1EEEEEENS1_35KernelTmaWarpSpecializedCooperativeEEENS5_IJNSA_ILi256EEENSA_ILi128EEENSA_ILi64EEEEEENS_10tfloat32_tENS5_IJlSC_lEEESK_SL_NS4_8TiledMMAINS4_8MMA_AtomIJNS4_4SM904GMMA30MMA_64x128x8_F32TF32TF32_SS_TNILNSP_7ScaleInE1ELSR_1EEEEEENS4_6LayoutINS5_IJSB_SC_SC_EEENS5_IJSC_NSA_ILi0EEESW_EEEEENS5_IJNS4_10UnderscoreESZ_SZ_EEEEENS4_23SM90_TMA_LOAD_MULTICASTENS4_14ComposedLayoutINS4_7SwizzleILi3ELi4ELi3EEENS4_18smem_ptr_flag_bitsILi32EEENSU_INS5_IJNSA_ILi8EEENSA_ILi32EEEEEENS5_IJS19_SC_EEEEEEEvNS4_8identityES12_S1D_vS1E_EENS_8epilogue10collective6detail29Sm90TmaWarpSpecializedAdapterINS1H_15DefaultEpilogueISK_SL_SL_NS1G_6thread17LinearCombinationISK_Li1EffLNS1L_9ScaleType4KindE0ELNS_15FloatRoundStyleE2ESK_EENS1_15EpilogueDefaultEEEEEvvEEEEvNT_6ParamsE)
        /*0020*/ 	.word	0x00000000
.L_19:


//--------------------- .nv.compat                --------------------------
	.section	.nv.compat,"",@"SHT_CUDA_COMPAT_INFO"
	.align	4
        /*0000*/ 	.byte	0x02, 0x09, 0x01, 0x00, 0x02, 0x02, 0x04, 0x00, 0x02, 0x05, 0x05, 0x00, 0x03, 0x07, 0x01, 0x01
        /*0010*/ 	.byte	0x02, 0x03, 0x01, 0x00, 0x02, 0x06, 0x01, 0x00, 0x04, 0x0b, 0x08, 0x00, 0x00, 0x00, 0x00, 0x00
        /*0020*/ 	.byte	0x00, 0x00, 0x00, 0x00


//--------------------- .nv.info._ZN7cutlass13device_kernelINS_4gemm6kernel13GemmUniversalIN4cute5tupleIJiiiiEEENS1_10collective13CollectiveMmaINS1_34MainloopSm90TmaGmmaWarpSpecializedILi3ENS5_IJNS4_1CILi2EEESB_NSA_ILi1EEEEEENS1_35KernelTmaWarpSpecializedCooperativeEEENS5_IJNSA_ILi256EEENSA_ILi128EEENSA_ILi64EEEEEENS_10tfloat32_tENS5_IJlSC_lEEESK_SL_NS4_8TiledMMAINS4_8MMA_AtomIJNS4_4SM904GMMA30MMA_64x128x8_F32TF32TF32_SS_TNILNSP_7ScaleInE1ELSR_1EEEEEENS4_6LayoutINS5_IJSB_SC_SC_EEENS5_IJSC_NSA_ILi0EEESW_EEEEENS5_IJNS4_10UnderscoreESZ_SZ_EEEEENS4_23SM90_TMA_LOAD_MULTICASTENS4_14ComposedLayoutINS4_7SwizzleILi3ELi4ELi3EEENS4_18smem_ptr_flag_bitsILi32EEENSU_INS5_IJNSA_ILi8EEENSA_ILi32EEEEEENS5_IJS19_SC_EEEEEEEvNS4_8identityES12_S1D_vS1E_EENS_8epilogue10collective6detail29Sm90TmaWarpSpecializedAdapterINS1H_15DefaultEpilogueISK_SL_SL_NS1G_6thread17LinearCombinationISK_Li1EffLNS1L_9ScaleType4KindE0ELNS_15FloatRoundStyleE2ESK_EENS1_15EpilogueDefaultEEEEEvvEEEEvNT_6ParamsE --------------------------
	.section	.nv.info._ZN7cutlass13device_kernelINS_4gemm6kernel13GemmUniversalIN4cute5tupleIJiiiiEEENS1_10collective13CollectiveMmaINS1_34MainloopSm90TmaGmmaWarpSpecializedILi3ENS5_IJNS4_1CILi2EEESB_NSA_ILi1EEEEEENS1_35KernelTmaWarpSpecializedCooperativeEEENS5_IJNSA_ILi256EEENSA_ILi128EEENSA_ILi64EEEEEENS_10tfloat32_tENS5_IJlSC_lEEESK_SL_NS4_8TiledMMAINS4_8MMA_AtomIJNS4_4SM904GMMA30MMA_64x128x8_F32TF32TF32_SS_TNILNSP_7ScaleInE1ELSR_1EEEEEENS4_6LayoutINS5_IJSB_SC_SC_EEENS5_IJSC_NSA_ILi0EEESW_EEEEENS5_IJNS4_10UnderscoreESZ_SZ_EEEEENS4_23SM90_TMA_LOAD_MULTICASTENS4_14ComposedLayoutINS4_7SwizzleILi3ELi4ELi3EEENS4_18smem_ptr_flag_bitsILi32EEENSU_INS5_IJNSA_ILi8EEENSA_ILi32EEEEEENS5_IJS19_SC_EEEEEEEvNS4_8identityES12_S1D_vS1E_EENS_8epilogue10collective6detail29Sm90TmaWarpSpecializedAdapterINS1H_15DefaultEpilogueISK_SL_SL_NS1G_6thread17LinearCombinationISK_Li1EffLNS1L_9ScaleType4KindE0ELNS_15FloatRoundStyleE2ESK_EENS1_15EpilogueDefaultEEEEEvvEEEEvNT_6ParamsE,"",@"SHT_CUDA_INFO"
	.sectionflags	@""
	.align	4


	//----- nvinfo : EIATTR_CUDA_API_VERSION
	.align		4
        /*0000*/ 	.byte	0x04, 0x37
        /*0002*/ 	.short	(.L_21 - .L_20)
.L_20:
        /*0004*/ 	.word	0x00000082


	//----- nvinfo : EIATTR_KPARAM_INFO
	.align		4
.L_21:
        /*0008*/ 	.byte	0x04, 0x17
        /*000a*/ 	.short	(.L_23 - .L_22)
.L_22:
        /*000c*/ 	.word	0x00000000
        /*0010*/ 	.short	0x0000
        /*0012*/ 	.short	0x0070
        /*0014*/ 	.byte	0x00, 0xf0, 0x01, 0x10


	//----- nvinfo : EIATTR_SPARSE_MMA_MASK
	.align		4
.L_23:
        /*0018*/ 	.byte	0x03, 0x50
        /*001a*/ 	.short	0x0000


	//----- nvinfo : EIATTR_MAXREG_COUNT
	.align		4
        /*001c*/ 	.byte	0x03, 0x1b
        /*001e*/ 	.short	0x00a8


	//----- nvinfo : EIATTR_NUM_BARRIERS
	.align		4
        /*0020*/ 	.byte	0x02, 0x4c
        /*0022*/ 	.byte	0x01
	.zero		1


	//----- nvinfo : EIATTR_EXTERNS
	.align		4
        /*0024*/ 	.byte	0x04, 0x0f
        /*0026*/ 	.short	(.L_25 - .L_24)


	//   ....[0]....
	.align		4
.L_24:
        /*0028*/ 	.word	index@(__assertfail)


	//----- nvinfo : EIATTR_MERCURY_ISA_VERSION
	.align		4
.L_25:
        /*002c*/ 	.byte	0x03, 0x5f
        /*002e*/ 	.short	0x0101


	//----- nvinfo : EIATTR_INT_WARP_WIDE_INSTR_OFFSETS
	.align		4
        /*0030*/ 	.byte	0x04, 0x31
        /*0032*/ 	.short	(.L_27 - .L_26)


	//   ....[0]....
.L_26:
        /*0034*/ 	.word	0x00000460


	//   ....[1]....
        /*0038*/ 	.word	0x00000490


	//   ....[2]....
        /*003c*/ 	.word	0x00000650


	//----- nvinfo : EIATTR_COOP_GROUP_MASK_REGIDS
	.align		4
.L_27:
        /*0040*/ 	.byte	0x04, 0x29
        /*0042*/ 	.short	(.L_29 - .L_28)


	//   ....[0]....
.L_28:
        /*0044*/ 	.word	0xffffffff


	//   ....[1]....
        /*0048*/ 	.word	0xffffffff


	//   ....[2]....
        /*004c*/ 	.word	0xffffffff


	//   ....[3]....
        /*0050*/ 	.word	0xffffffff


	//   ....[4]....
        /*0054*/ 	.word	0xffffffff


	//   ....[5]....
        /*0058*/ 	.word	0xffffffff


	//----- nvinfo : EIATTR_COOP_GROUP_INSTR_OFFSETS
	.align		4
.L_29:
        /*005c*/ 	.byte	0x04, 0x28
        /*005e*/ 	.short	(.L_31 - .L_30)


	//   ....[0]....
.L_30:
        /*0060*/ 	.word	0x00000060


	//   ....[1]....
        /*0064*/ 	.word	0x00000070


	//   ....[2]....
        /*0068*/ 	.word	0x00000130


	//   ....[3]....
        /*006c*/ 	.word	0x000002b0


	//   ....[4]....
        /*0070*/ 	.word	0x000007d0


	//   ....[5]....
        /*0074*/ 	.word	0x00001220


	//----- nvinfo : EIATTR_REG_RECONFIG
	.align		4
.L_31:
        /*0078*/ 	.byte	0x01, 0x54
	.zero		2


	//----- nvinfo : EIATTR_SYSCALL_OFFSETS
	.align		4
        /*007c*/ 	.byte	0x04, 0x46
        /*007e*/ 	.short	(.L_33 - .L_32)


	//   ....[0]....
.L_32:
        /*0080*/ 	.word	0x000013e0


	//----- nvinfo : EIATTR_MBARRIER_INSTR_OFFSETS
	.align		4
.L_33:
        /*0084*/ 	.byte	0x04, 0x39
        /*0086*/ 	.short	(.L_35 - .L_34)


	//   ....[0]....
.L_34:
        /*0088*/ 	.word	0x00000230
        /*008c*/ 	.word	0x000000ff
        /*0090*/ 	.word	0x00000000
        /*0094*/ 	.short	0x0100
        /*0096*/ 	.byte	0x08
	.zero		1


	//   ....[1]....
        /*0098*/ 	.word	0x00000240
        /*009c*/ 	.word	0x000000ff
        /*00a0*/ 	.word	0x00000018
        /*00a4*/ 	.short	0x0100
        /*00a6*/ 	.byte	0x08
	.zero		1


	//   ....[2]....
        /*00a8*/ 	.word	0x00000250
        /*00ac*/ 	.word	0x000000ff
        /*00b0*/ 	.word	0x00000008
        /*00b4*/ 	.short	0x0100
        /*00b6*/ 	.byte	0x08
	.zero		1


	//   ....[3]....
        /*00b8*/ 	.word	0x00000260
        /*00bc*/ 	.word	0x000000ff
        /*00c0*/ 	.word	0x00000020
        /*00c4*/ 	.short	0x0100
        /*00c6*/ 	.byte	0x08
	.zero		1


	//   ....[4]....
        /*00c8*/ 	.word	0x00000270
        /*00cc*/ 	.word	0x000000ff
        /*00d0*/ 	.word	0x00000010
        /*00d4*/ 	.short	0x0100
        /*00d6*/ 	.byte	0x08
	.zero		1


	//   ....[5]....
        /*00d8*/ 	.word	0x00000280
        /*00dc*/ 	.word	0x000000ff
        /*00e0*/ 	.word	0x00000028
        /*00e4*/ 	.short	0x0100
        /*00e6*/ 	.byte	0x08
	.zero		1


	//   ....[6]....
        /*00e8*/ 	.word	0x000006d0
        /*00ec*/ 	.word	0x000000ff
        /*00f0*/ 	.word	0x00000040
        /*00f4*/ 	.short	0x0100
        /*00f6*/ 	.byte	0x06
	.zero		1


	//   ....[7]....
        /*00f8*/ 	.word	0x00000760
        /*00fc*/ 	.word	0x000000ff
        /*0100*/ 	.word	0x00000048
        /*0104*/ 	.short	0x0100
        /*0106*/ 	.byte	0x06
	.zero		1


	//   ....[8]....
        /*0108*/ 	.word	0x000014a0
        /*010c*/ 	.word	0x00000003
        /*0110*/ 	.word	0x00000000
        /*0114*/ 	.short	0x010a
        /*0116*/ 	.byte	0x3f
	.zero		1


	//   ....[9]....
        /*0118*/ 	.word	0x000014e0
        /*011c*/ 	.word	0x00000003
        /*0120*/ 	.word	0x00000000
        /*0124*/ 	.short	0x010a
        /*0126*/ 	.byte	0x3f
	.zero		1


	//   ....[10]....
        /*0128*/ 	.word	0x00001d00
        /*012c*/ 	.word	0x00000005
        /*0130*/ 	.word	0x00000000
        /*0134*/ 	.short	0x010a
        /*0136*/ 	.byte	0x3f
	.zero		1


	//   ....[11]....
        /*0138*/ 	.word	0x00001d40
        /*013c*/ 	.word	0x00000005
        /*0140*/ 	.word	0x00000000
        /*0144*/ 	.short	0x010a
        /*0146*/ 	.byte	0x3f
	.zero		1


	//   ....[12]....
        /*0148*/ 	.word	0x000023e0
        /*014c*/ 	.word	0x00000005
        /*0150*/ 	.word	0x00000000
        /*0154*/ 	.short	0x0101
        /*0156*/ 	.byte	0x3f
	.zero		1


	//   ....[13]....
        /*0158*/ 	.word	0x00002600
        /*015c*/ 	.word	0x00000003
        /*0160*/ 	.word	0x00000000
        /*0164*/ 	.short	0x0101
        /*0166*/ 	.byte	0x3f
	.zero		1


	//   ....[14]....
        /*0168*/ 	.word	0x0000bad0
        /*016c*/ 	.word	0x0000000e
        /*0170*/ 	.word	0x00000018
        /*0174*/ 	.short	0x010a
        /*0176*/ 	.byte	0x3f
	.zero		1


	//   ....[15]....
        /*0178*/ 	.word	0x0000bf40
        /*017c*/ 	.word	0x00000006
        /*0180*/ 	.word	0x00000048
        /*0184*/ 	.short	0x0101
        /*0186*/ 	.byte	0x3f
	.zero		1


	//   ....[16]....
        /*0188*/ 	.word	0x0000c670
        /*018c*/ 	.word	0x00000007
        /*0190*/ 	.word	0x00000000
        /*0194*/ 	.short	0x010a
        /*0196*/ 	.byte	0x3f
	.zero		1


	//   ....[17]....
        /*0198*/ 	.word	0x0000c6f0
        /*019c*/ 	.word	0x00000009
        /*01a0*/ 	.word	0x00000000
        /*01a4*/ 	.short	0x010a
        /*01a6*/ 	.byte	0x3f
	.zero		1


	//   ....[18]....
        /*01a8*/ 	.word	0x0000c780
        /*01ac*/ 	.word	0x00000003
        /*01b0*/ 	.word	0x00000000
        /*01b4*/ 	.short	0x010a
        /*01b6*/ 	.byte	0x3f
	.zero		1


	//   ....[19]....
        /*01b8*/ 	.word	0x0000c7e0
        /*01bc*/ 	.word	0x00000003
        /*01c0*/ 	.word	0x00000000
        /*01c4*/ 	.short	0x010a
        /*01c6*/ 	.byte	0x3f
	.zero		1


	//   ....[20]....
        /*01c8*/ 	.word	0x0000c830
        /*01cc*/ 	.word	0x00000005
        /*01d0*/ 	.word	0x00000000
        /*01d4*/ 	.short	0x010a
        /*01d6*/ 	.byte	0x3f
	.zero		1


	//   ....[21]....
        /*01d8*/ 	.word	0x0000c900
        /*01dc*/ 	.word	0x0000000e
        /*01e0*/ 	.word	0x00000018
        /*01e4*/ 	.short	0x010a
        /*01e6*/ 	.byte	0x3f
	.zero		1


	//   ....[22]....
        /*01e8*/ 	.word	0x0000c9d0
        /*01ec*/ 	.word	0x00000007
        /*01f0*/ 	.word	0x00000000
        /*01f4*/ 	.short	0x010a
        /*01f6*/ 	.byte	0x3f
	.zero		1


	//   ....[23]....
        /*01f8*/ 	.word	0x0000ca20
        /*01fc*/ 	.word	0x00000009
        /*0200*/ 	.word	0x00000000
        /*0204*/ 	.short	0x010a
        /*0206*/ 	.byte	0x3f
	.zero		1


	//----- nvinfo : EIATTR_NUM_MBARRIERS
	.align		4
.L_35:
        /*0208*/ 	.byte	0x03, 0x38
        /*020a*/ 	.short	0x0008


	//----- nvinfo : EIATTR_EXIT_INSTR_OFFSETS
	.align		4
        /*020c*/ 	.byte	0x04, 0x1c
        /*020e*/ 	.short	(.L_37 - .L_36)


	//   ....[0]....
.L_36:
        /*0210*/ 	.word	0x00000930


	//   ....[1]....
        /*0214*/ 	.word	0x00001150


	//   ....[2]....
        /*0218*/ 	.word	0x0000b110


	//   ....[3]....
        /*021c*/ 	.word	0x0000b670


	//   ....[4]....
        /*0220*/ 	.word	0x0000c7d0


	//----- nvinfo : EIATTR_MAX_THREADS
	.align		4
.L_37:
        /*0224*/ 	.byte	0x04, 0x05
        /*0226*/ 	.short	(.L_39 - .L_38)
.L_38:
        /*0228*/ 	.word	0x00000180
        /*022c*/ 	.word	0x00000001
        /*0230*/ 	.word	0x00000001


	//----- nvinfo : EIATTR_CRS_STACK_SIZE
	.align		4
.L_39:
        /*0234*/ 	.byte	0x04, 0x1e
        /*0236*/ 	.short	(.L_41 - .L_40)
.L_40:
        /*0238*/ 	.word	0x00000000


	//----- nvinfo : EIATTR_CBANK_PARAM_SIZE
	.align		4
.L_41:
        /*023c*/ 	.byte	0x03, 0x19
        /*023e*/ 	.short	0x0470


	//----- nvinfo : EIATTR_PARAM_CBANK
	.align		4
        /*0240*/ 	.byte	0x04, 0x0a
        /*0242*/ 	.short	(.L_43 - .L_42)
	.align		4
.L_42:
        /*0244*/ 	.word	index@(.nv.constant0._ZN7cutlass13device_kernelINS_4gemm6kernel13GemmUniversalIN4cute5tupleIJiiiiEEENS1_10collective13CollectiveMmaINS1_34MainloopSm90TmaGmmaWarpSpecializedILi3ENS5_IJNS4_1CILi2EEESB_NSA_ILi1EEEEEENS1_35KernelTmaWarpSpecializedCooperativeEEENS5_IJNSA_ILi256EEENSA_ILi128EEENSA_ILi64EEEEEENS_10tfloat32_tENS5_IJlSC_lEEESK_SL_NS4_8TiledMMAINS4_8MMA_AtomIJNS4_4SM904GMMA30MMA_64x128x8_F32TF32TF32_SS_TNILNSP_7ScaleInE1ELSR_1EEEEEENS4_6LayoutINS5_IJSB_SC_SC_EEENS5_IJSC_NSA_ILi0EEESW_EEEEENS5_IJNS4_10UnderscoreESZ_SZ_EEEEENS4_23SM90_TMA_LOAD_MULTICASTENS4_14ComposedLayoutINS4_7SwizzleILi3ELi4ELi3EEENS4_18smem_ptr_flag_bitsILi32EEENSU_INS5_IJNSA_ILi8EEENSA_ILi32EEEEEENS5_IJS19_SC_EEEEEEEvNS4_8identityES12_S1D_vS1E_EENS_8epilogue10collective6detail29Sm90TmaWarpSpecializedAdapterINS1H_15DefaultEpilogueISK_SL_SL_NS1G_6thread17LinearCombinationISK_Li1EffLNS1L_9ScaleType4KindE0ELNS_15FloatRoundStyleE2ESK_EENS1_15EpilogueDefaultEEEEEvvEEEEvNT_6ParamsE)
        /*0248*/ 	.short	0x0210
        /*024a*/ 	.short	0x0470


	//----- nvinfo : EIATTR_SW_WAR
	.align		4
.L_43:
        /*024c*/ 	.byte	0x04, 0x36
        /*024e*/ 	.short	(.L_45 - .L_44)
.L_44:
        /*0250*/ 	.word	0x00000008
.L_45:


//--------------------- .nv.callgraph             --------------------------
	.section	.nv.callgraph,"",@"SHT_CUDA_CALLGRAPH"
	.align	4
	.sectionentsize	8
	.align		4
        /*0000*/ 	.word	0x00000000
	.align		4
        /*0004*/ 	.word	0xffffffff
	.align		4
        /*0008*/ 	.word	index@(_ZN7cutlass13device_kernelINS_4gemm6kernel13GemmUniversalIN4cute5tupleIJiiiiEEENS1_10collective13CollectiveMmaINS1_34MainloopSm90TmaGmmaWarpSpecializedILi3ENS5_IJNS4_1CILi2EEESB_NSA_ILi1EEEEEENS1_35KernelTmaWarpSpecializedCooperativeEEENS5_IJNSA_ILi256EEENSA_ILi128EEENSA_ILi64EEEEEENS_10tfloat32_tENS5_IJlSC_lEEESK_SL_NS4_8TiledMMAINS4_8MMA_AtomIJNS4_4SM904GMMA30MMA_64x128x8_F32TF32TF32_SS_TNILNSP_7ScaleInE1ELSR_1EEEEEENS4_6LayoutINS5_IJSB_SC_SC_EEENS5_IJSC_NSA_ILi0EEESW_EEEEENS5_IJNS4_10UnderscoreESZ_SZ_EEEEENS4_23SM90_TMA_LOAD_MULTICASTENS4_14ComposedLayoutINS4_7SwizzleILi3ELi4ELi3EEENS4_18smem_ptr_flag_bitsILi32EEENSU_INS5_IJNSA_ILi8EEENSA_ILi32EEEEEENS5_IJS19_SC_EEEEEEEvNS4_8identityES12_S1D_vS1E_EENS_8epilogue10collective6detail29Sm90TmaWarpSpecializedAdapterINS1H_15DefaultEpilogueISK_SL_SL_NS1G_6thread17LinearCombinationISK_Li1EffLNS1L_9ScaleType4KindE0ELNS_15FloatRoundStyleE2ESK_EENS1_15EpilogueDefaultEEEEEvvEEEEvNT_6ParamsE)
	.align		4
        /*000c*/ 	.word	index@(__assertfail)
	.align		4
        /*0010*/ 	.word	0x00000000
	.align		4
        /*0014*/ 	.word	0xfffffffe
	.align		4
        /*0018*/ 	.word	0x00000000
	.align		4
        /*001c*/ 	.word	0xfffffffd
	.align		4
        /*0020*/ 	.word	0x00000000
	.align		4
        /*0024*/ 	.word	0xfffffffc


//--------------------- .nv.constant4             --------------------------
	.section	.nv.constant4,"a",@progbits
	.align	8
	.align		8
.nv.constant4:
        /*0000*/ 	.dword	__assertfail
	.align		8
        /*0008*/ 	.dword	__unnamed_1
	.align		8
        /*0010*/ 	.dword	_ZN39_INTERNAL_fed32918_4_k_cu_a728fb26_63104cuda3std3__45__cpo5beginE
	.align		8
        /*0018*/ 	.dword	_ZN39_INTERNAL_fed32918_4_k_cu_a728fb26_63104cuda3std3__45__cpo3endE
	.align		8
        /*0020*/ 	.dword	_ZN39_INTERNAL_fed32918_4_k_cu_a728fb26_63104cuda3std3__45__cpo6cbeginE
	.align		8
        /*0028*/ 	.dword	_ZN39_INTERNAL_fed32918_4_k_cu_a728fb26_63104cuda3std3__45__cpo4cendE
	.align		8
        /*0030*/ 	.dword	_ZN39_INTERNAL_fed32918_4_k_cu_a728fb26_63104cuda3std3__441_GLOBAL__N__fed32918_4_k_cu_a728fb26_63106ignoreE
	.align		8
        /*0038*/ 	.dword	_ZN39_INTERNAL_fed32918_4_k_cu_a728fb26_63104cuda3std3__419piecewise_constructE
	.align		8
        /*0040*/ 	.dword	_ZN39_INTERNAL_fed32918_4_k_cu_a728fb26_63104cuda3std3__48in_placeE
	.align		8
        /*0048*/ 	.dword	_ZN39_INTERNAL_fed32918_4_k_cu_a728fb26_63104cuda3std6ranges3__45__cpo4swapE
	.align		8
        /*0050*/ 	.dword	_ZN39_INTERNAL_fed32918_4_k_cu_a728fb26_63104cuda3std6ranges3__45__cpo9iter_moveE
	.align		8
        /*0058*/ 	.dword	_ZN39_INTERNAL_fed32918_4_k_cu_a728fb26_63104cute7productE
	.align		8
        /*0060*/ 	.dword	_ZN39_INTERNAL_fed32918_4_k_cu_a728fb26_63104cute1_E
	.align		8
        /*0068*/ 	.dword	$str$22
	.align		8
        /*0070*/ 	.dword	$str$23


//--------------------- .text._ZN7cutlass13device_kernelINS_4gemm6kernel13GemmUniversalIN4cute5tupleIJiiiiEEENS1_10collective13CollectiveMmaINS1_34MainloopSm90TmaGmmaWarpSpecializedILi3ENS5_IJNS4_1CILi2EEESB_NSA_ILi1EEEEEENS1_35KernelTmaWarpSpecializedCooperativeEEENS5_IJNSA_ILi256EEENSA_ILi128EEENSA_ILi64EEEEEENS_10tfloat32_tENS5_IJlSC_lEEESK_SL_NS4_8TiledMMAINS4_8MMA_AtomIJNS4_4SM904GMMA30MMA_64x128x8_F32TF32TF32_SS_TNILNSP_7ScaleInE1ELSR_1EEEEEENS4_6LayoutINS5_IJSB_SC_SC_EEENS5_IJSC_NSA_ILi0EEESW_EEEEENS5_IJNS4_10UnderscoreESZ_SZ_EEEEENS4_23SM90_TMA_LOAD_MULTICASTENS4_14ComposedLayoutINS4_7SwizzleILi3ELi4ELi3EEENS4_18smem_ptr_flag_bitsILi32EEENSU_INS5_IJNSA_ILi8EEENSA_ILi32EEEEEENS5_IJS19_SC_EEEEEEEvNS4_8identityES12_S1D_vS1E_EENS_8epilogue10collective6detail29Sm90TmaWarpSpecializedAdapterINS1H_15DefaultEpilogueISK_SL_SL_NS1G_6thread17LinearCombinationISK_Li1EffLNS1L_9ScaleType4KindE0ELNS_15FloatRoundStyleE2ESK_EENS1_15EpilogueDefaultEEEEEvvEEEEvNT_6ParamsE --------------------------
	.section	.text._ZN7cutlass13device_kernelINS_4gemm6kernel13GemmUniversalIN4cute5tupleIJiiiiEEENS1_10collective13CollectiveMmaINS1_34MainloopSm90TmaGmmaWarpSpecializedILi3ENS5_IJNS4_1CILi2EEESB_NSA_ILi1EEEEEENS1_35KernelTmaWarpSpecializedCooperativeEEENS5_IJNSA_ILi256EEENSA_ILi128EEENSA_ILi64EEEEEENS_10tfloat32_tENS5_IJlSC_lEEESK_SL_NS4_8TiledMMAINS4_8MMA_AtomIJNS4_4SM904GMMA30MMA_64x128x8_F32TF32TF32_SS_TNILNSP_7ScaleInE1ELSR_1EEEEEENS4_6LayoutINS5_IJSB_SC_SC_EEENS5_IJSC_NSA_ILi0EEESW_EEEEENS5_IJNS4_10UnderscoreESZ_SZ_EEEEENS4_23SM90_TMA_LOAD_MULTICASTENS4_14ComposedLayoutINS4_7SwizzleILi3ELi4ELi3EEENS4_18smem_ptr_flag_bitsILi32EEENSU_INS5_IJNSA_ILi8EEENSA_ILi32EEEEEENS5_IJS19_SC_EEEEEEEvNS4_8identityES12_S1D_vS1E_EENS_8epilogue10collective6detail29Sm90TmaWarpSpecializedAdapterINS1H_15DefaultEpilogueISK_SL_SL_NS1G_6thread17LinearCombinationISK_Li1EffLNS1L_9ScaleType4KindE0ELNS_15FloatRoundStyleE2ESK_EENS1_15EpilogueDefaultEEEEEvvEEEEvNT_6ParamsE,"ax",@progbits
	.align	128
.text._ZN7cutlass13device_kernelINS_4gemm6kernel13GemmUniversalIN4cute5tupleIJiiiiEEENS1_10collective13CollectiveMmaINS1_34MainloopSm90TmaGmmaWarpSpecializedILi3ENS5_IJNS4_1CILi2EEESB_NSA_ILi1EEEEEENS1_35KernelTmaWarpSpecializedCooperativeEEENS5_IJNSA_ILi256EEENSA_ILi128EEENSA_ILi64EEEEEENS_10tfloat32_tENS5_IJlSC_lEEESK_SL_NS4_8TiledMMAINS4_8MMA_AtomIJNS4_4SM904GMMA30MMA_64x128x8_F32TF32TF32_SS_TNILNSP_7ScaleInE1ELSR_1EEEEEENS4_6LayoutINS5_IJSB_SC_SC_EEENS5_IJSC_NSA_ILi0EEESW_EEEEENS5_IJNS4_10UnderscoreESZ_SZ_EEEEENS4_23SM90_TMA_LOAD_MULTICASTENS4_14ComposedLayoutINS4_7SwizzleILi3ELi4ELi3EEENS4_18smem_ptr_flag_bitsILi32EEENSU_INS5_IJNSA_ILi8EEENSA_ILi32EEEEEENS5_IJS19_SC_EEEEEEEvNS4_8identityES12_S1D_vS1E_EENS_8epilogue10collective6detail29Sm90TmaWarpSpecializedAdapterINS1H_15DefaultEpilogueISK_SL_SL_NS1G_6thread17LinearCombinationISK_Li1EffLNS1L_9ScaleType4KindE0ELNS_15FloatRoundStyleE2ESK_EENS1_15EpilogueDefaultEEEEEvvEEEEvNT_6ParamsE:
        .type           _ZN7cutlass13device_kernelINS_4gemm6kernel13GemmUniversalIN4cute5tupleIJiiiiEEENS1_10collective13CollectiveMmaINS1_34MainloopSm90TmaGmmaWarpSpecializedILi3ENS5_IJNS4_1CILi2EEESB_NSA_ILi1EEEEEENS1_35KernelTmaWarpSpecializedCooperativeEEENS5_IJNSA_ILi256EEENSA_ILi128EEENSA_ILi64EEEEEENS_10tfloat32_tENS5_IJlSC_lEEESK_SL_NS4_8TiledMMAINS4_8MMA_AtomIJNS4_4SM904GMMA30MMA_64x128x8_F32TF32TF32_SS_TNILNSP_7ScaleInE1ELSR_1EEEEEENS4_6LayoutINS5_IJSB_SC_SC_EEENS5_IJSC_NSA_ILi0EEESW_EEEEENS5_IJNS4_10UnderscoreESZ_SZ_EEEEENS4_23SM90_TMA_LOAD_MULTICASTENS4_14ComposedLayoutINS4_7SwizzleILi3ELi4ELi3EEENS4_18smem_ptr_flag_bitsILi32EEENSU_INS5_IJNSA_ILi8EEENSA_ILi32EEEEEENS5_IJS19_SC_EEEEEEEvNS4_8identityES12_S1D_vS1E_EENS_8epilogue10collective6detail29Sm90TmaWarpSpecializedAdapterINS1H_15DefaultEpilogueISK_SL_SL_NS1G_6thread17LinearCombinationISK_Li1EffLNS1L_9ScaleType4KindE0ELNS_15FloatRoundStyleE2ESK_EENS1_15EpilogueDefaultEEEEEvvEEEEvNT_6ParamsE,@function
        .size           _ZN7cutlass13device_kernelINS_4gemm6kernel13GemmUniversalIN4cute5tupleIJiiiiEEENS1_10collective13CollectiveMmaINS1_34MainloopSm90TmaGmmaWarpSpecializedILi3ENS5_IJNS4_1CILi2EEESB_NSA_ILi1EEEEEENS1_35KernelTmaWarpSpecializedCooperativeEEENS5_IJNSA_ILi256EEENSA_ILi128EEENSA_ILi64EEEEEENS_10tfloat32_tENS5_IJlSC_lEEESK_SL_NS4_8TiledMMAINS4_8MMA_AtomIJNS4_4SM904GMMA30MMA_64x128x8_F32TF32TF32_SS_TNILNSP_7ScaleInE1ELSR_1EEEEEENS4_6LayoutINS5_IJSB_SC_SC_EEENS5_IJSC_NSA_ILi0EEESW_EEEEENS5_IJNS4_10UnderscoreESZ_SZ_EEEEENS4_23SM90_TMA_LOAD_MULTICASTENS4_14ComposedLayoutINS4_7SwizzleILi3ELi4ELi3EEENS4_18smem_ptr_flag_bitsILi32EEENSU_INS5_IJNSA_ILi8EEENSA_ILi32EEEEEENS5_IJS19_SC_EEEEEEEvNS4_8identityES12_S1D_vS1E_EENS_8epilogue10collective6detail29Sm90TmaWarpSpecializedAdapterINS1H_15DefaultEpilogueISK_SL_SL_NS1G_6thread17LinearCombinationISK_Li1EffLNS1L_9ScaleType4KindE0ELNS_15FloatRoundStyleE2ESK_EENS1_15EpilogueDefaultEEEEEvvEEEEvNT_6ParamsE,(.L_x_323 - _ZN7cutlass13device_kernelINS_4gemm6kernel13GemmUniversalIN4cute5tupleIJiiiiEEENS1_10collective13CollectiveMmaINS1_34MainloopSm90TmaGmmaWarpSpecializedILi3ENS5_IJNS4_1CILi2EEESB_NSA_ILi1EEEEEENS1_35KernelTmaWarpSpecializedCooperativeEEENS5_IJNSA_ILi256EEENSA_ILi128EEENSA_ILi64EEEEEENS_10tfloat32_tENS5_IJlSC_lEEESK_SL_NS4_8TiledMMAINS4_8MMA_AtomIJNS4_4SM904GMMA30MMA_64x128x8_F32TF32TF32_SS_TNILNSP_7ScaleInE1ELSR_1EEEEEENS4_6LayoutINS5_IJSB_SC_SC_EEENS5_IJSC_NSA_ILi0EEESW_EEEEENS5_IJNS4_10UnderscoreESZ_SZ_EEEEENS4_23SM90_TMA_LOAD_MULTICASTENS4_14ComposedLayoutINS4_7SwizzleILi3ELi4ELi3EEENS4_18smem_ptr_flag_bitsILi32EEENSU_INS5_IJNSA_ILi8EEENSA_ILi32EEEEEENS5_IJS19_SC_EEEEEEEvNS4_8identityES12_S1D_vS1E_EENS_8epilogue10collective6detail29Sm90TmaWarpSpecializedAdapterINS1H_15DefaultEpilogueISK_SL_SL_NS1G_6thread17LinearCombinationISK_Li1EffLNS1L_9ScaleType4KindE0ELNS_15FloatRoundStyleE2ESK_EENS1_15EpilogueDefaultEEEEEvvEEEEvNT_6ParamsE)
        .other          _ZN7cutlass13device_kernelINS_4gemm6kernel13GemmUniversalIN4cute5tupleIJiiiiEEENS1_10collective13CollectiveMmaINS1_34MainloopSm90TmaGmmaWarpSpecializedILi3ENS5_IJNS4_1CILi2EEESB_NSA_ILi1EEEEEENS1_35KernelTmaWarpSpecializedCooperativeEEENS5_IJNSA_ILi256EEENSA_ILi128EEENSA_ILi64EEEEEENS_10tfloat32_tENS5_IJlSC_lEEESK_SL_NS4_8TiledMMAINS4_8MMA_AtomIJNS4_4SM904GMMA30MMA_64x128x8_F32TF32TF32_SS_TNILNSP_7ScaleInE1ELSR_1EEEEEENS4_6LayoutINS5_IJSB_SC_SC_EEENS5_IJSC_NSA_ILi0EEESW_EEEEENS5_IJNS4_10UnderscoreESZ_SZ_EEEEENS4_23SM90_TMA_LOAD_MULTICASTENS4_14ComposedLayoutINS4_7SwizzleILi3ELi4ELi3EEENS4_18smem_ptr_flag_bitsILi32EEENSU_INS5_IJNSA_ILi8EEENSA_ILi32EEEEEENS5_IJS19_SC_EEEEEEEvNS4_8identityES12_S1D_vS1E_EENS_8epilogue10collective6detail29Sm90TmaWarpSpecializedAdapterINS1H_15DefaultEpilogueISK_SL_SL_NS1G_6thread17LinearCombinationISK_Li1EffLNS1L_9ScaleType4KindE0ELNS_15FloatRoundStyleE2ESK_EENS1_15EpilogueDefaultEEEEEvvEEEEvNT_6ParamsE,@"STO_CUDA_ENTRY STV_DEFAULT"
_ZN7cutlass13device_kernelINS_4gemm6kernel13GemmUniversalIN4cute5tupleIJiiiiEEENS1_10collective13CollectiveMmaINS1_34MainloopSm90TmaGmmaWarpSpecializedILi3ENS5_IJNS4_1CILi2EEESB_NSA_ILi1EEEEEENS1_35KernelTmaWarpSpecializedCooperativeEEENS5_IJNSA_ILi256EEENSA_ILi128EEENSA_ILi64EEEEEENS_10tfloat32_tENS5_IJlSC_lEEESK_SL_NS4_8TiledMMAINS4_8MMA_AtomIJNS4_4SM904GMMA30MMA_64x128x8_F32TF32TF32_SS_TNILNSP_7ScaleInE1ELSR_1EEEEEENS4_6LayoutINS5_IJSB_SC_SC_EEENS5_IJSC_NSA_ILi0EEESW_EEEEENS5_IJNS4_10UnderscoreESZ_SZ_EEEEENS4_23SM90_TMA_LOAD_MULTICASTENS4_14ComposedLayoutINS4_7SwizzleILi3ELi4ELi3EEENS4_18smem_ptr_flag_bitsILi32EEENSU_INS5_IJNSA_ILi8EEENSA_ILi32EEEEEENS5_IJS19_SC_EEEEEEEvNS4_8identityES12_S1D_vS1E_EENS_8epilogue10collective6detail29Sm90TmaWarpSpecializedAdapterINS1H_15DefaultEpilogueISK_SL_SL_NS1G_6thread17LinearCombinationISK_Li1EffLNS1L_9ScaleType4KindE0ELNS_15FloatRoundStyleE2ESK_EENS1_15EpilogueDefaultEEEEEvvEEEEvNT_6ParamsE:
[----:B------:R-:W0:Y:S01]  /*0000*/  LDC R1, c[0x0][0x28] ;  /* 0x00000a00ff017b82 */ /* 0x000e220000000800 */
[----:B------:R-:W1:Y:S01]  /*0010*/  S2R R18, SR_TID.X ;  /* 0x0000000000127919 */ /* 0x000e620000002100 */
[----:B------:R-:W-:Y:S01]  /*0020*/  ELECT P0, URZ, PT ;  /* 0x00000000003f782f */ /* 0x000fe20003800000 */
[----:B------:R-:W-:Y:S01]  /*0030*/  BSSY B0, `(.L_x_0) ;  /* 0x000000f000007945 */ /* 0x000fe20003800000 */
[--C-:B-1----:R-:W-:Y:S02]  /*0040*/  SHF.R.U32.HI R0, RZ, 0x5, R18.reuse ;  /* 0x00000005ff007819 */ /* 0x102fe40000011612 */
[----:B------:R-:W-:-:S03]  /*0050*/  SHF.R.U32.HI R3, RZ, 0x7, R18 ;  /* 0x00000007ff037819 */ /* 0x000fc60000011612 */
[----:B------:R-:W1:Y:S04]  /*0060*/  SHFL.IDX PT, R2, R0, RZ, 0x1f ;  /* 0x00001fff00027589 */ /* 0x000e6800000e0000 */
[----:B------:R2:W3:Y:S01]  /*0070*/  SHFL.IDX PT, R5, R3, RZ, 0x1f ;  /* 0x00001fff03057589 */ /* 0x0004e200000e0000 */
[----:B-1----:R-:W-:-:S13]  /*0080*/  ISETP.NE.OR P0, PT, R2, RZ, !P0 ;  /* 0x000000ff0200720c */ /* 0x002fda0004705670 */
[----:B0-23--:R-:W-:Y:S05]  /*0090*/  @P0 BRA `(.L_x_1) ;  /* 0x0000000000200947 */ /* 0x00dfea0003800000 */
[----:B------:R-:W-:Y:S02]  /*00a0*/  ULDC.64 UR4, c[0x0][0x198] ;  /* 0x0000660000047ab9 */ /* 0x000fe40000000a00 */
[----:B------:R-:W-:Y:S02]  /*00b0*/  UIADD3 UR6, UP0, UR4, 0xf0, URZ ;  /* 0x000000f004067890 */ /* 0x000fe4000ff1e03f */
[----:B------:R-:W-:Y:S02]  /*00c0*/  UIADD3 UR4, UP1, UR4, 0x1f0, URZ ;  /* 0x000001f004047890 */ /* 0x000fe4000ff3e03f */
[----:B------:R-:W-:Y:S02]  /*00d0*/  UIADD3.X UR7, URZ, UR5, URZ, UP0, !UPT ;  /* 0x000000053f077290 */ /* 0x000fe400087fe43f */
[----:B------:R-:W-:-:S07]  /*00e0*/  UIADD3.X UR5, URZ, UR5, URZ, UP1, !UPT ;  /* 0x000000053f057290 */ /* 0x000fce0008ffe43f */
[----:B------:R0:W-:Y:S02]  /*00f0*/  UTMACCTL.PF [UR6] ;  /* 0x00000000060079b9 */ /* 0x0001e40008040000 */
[----:B------:R0:W-:Y:S02]  /*0100*/  UTMACCTL.PF [UR4] ;  /* 0x00000000040079b9 */ /* 0x0001e40008040000 */
[----:B0-----:R-:W-:Y:S01]  /*0110*/  NOP ;  /* 0x0000000000007918 */ /* 0x001fe20000000000 */
.L_x_1:
[----:B------:R-:W-:Y:S05]  /*0120*/  BSYNC B0 ;  /* 0x0000000000007941 */ /* 0x000fea0003800000 */
.L_x_0:
[----:B------:R-:W0:Y:S02]  /*0130*/  SHFL.IDX PT, R3, R0, RZ, 0x1f ;  /* 0x00001fff00037589 */ /* 0x000e2400000e0000 */
[----:B0-----:R-:W-:-:S13]  /*0140*/  ISETP.NE.AND P0, PT, R3, RZ, PT ;  /* 0x000000ff0300720c */ /* 0x001fda0003f05270 */
[----:B------:R-:W-:Y:S05]  /*0150*/  @P0 BRA `(.L_x_2) ;  /* 0x0000000000500947 */ /* 0x000fea0003800000 */
[----:B------:R-:W0:Y:S01]  /*0160*/  S2UR UR8, SR_CgaCtaId ;  /* 0x00000000000879c3 */ /* 0x000e220000008800 */
[----:B------:R-:W-:Y:S01]  /*0170*/  UMOV UR4, 0x400 ;  /* 0x0000040000047882 */ /* 0x000fe20000000000 */
[----:B------:R-:W-:Y:S01]  /*0180*/  UMOV UR5, 0x1 ;  /* 0x0000000100057882 */ /* 0x000fe20000000000 */
[----:B------:R-:W-:Y:S01]  /*0190*/  UMOV UR6, 0x6 ;  /* 0x0000000600067882 */ /* 0x000fe20000000000 */
[----:B------:R-:W-:Y:S01]  /*01a0*/  ELECT P0, URZ, PT ;  /* 0x00000000003f782f */ /* 0x000fe20003800000 */
[----:B------:R-:W-:-:S04]  /*01b0*/  UIADD3 UR6, -UR6, 0x100000, URZ ;  /* 0x0010000006067890 */ /* 0x000fc8000fffe13f */
[----:B------:R-:W-:Y:S02]  /*01c0*/  USHF.L.U32 UR7, UR6, 0xb, URZ ;  /* 0x0000000b06077899 */ /* 0x000fe4000800063f */
[----:B------:R-:W-:Y:S02]  /*01d0*/  USHF.L.U32 UR6, UR6, 0x1, URZ ;  /* 0x0000000106067899 */ /* 0x000fe4000800063f */
[----:B0-----:R-:W-:Y:S02]  /*01e0*/  ULEA UR8, UR8, UR4, 0x18 ;  /* 0x0000000408087291 */ /* 0x001fe4000f8ec03f */
[----:B------:R-:W-:-:S04]  /*01f0*/  UIADD3 UR4, -UR5, 0x100000, URZ ;  /* 0x0010000005047890 */ /* 0x000fc8000fffe13f */
[----:B------:R-:W-:Y:S02]  /*0200*/  USHF.L.U32 UR5, UR4, 0xb, URZ ;  /* 0x0000000b04057899 */ /* 0x000fe4000800063f */
[----:B------:R-:W-:Y:S01]  /*0210*/  USHF.L.U32 UR4, UR4, 0x1, URZ ;  /* 0x0000000104047899 */ /* 0x000fe2000800063f */
[----:B------:R-:W0:Y:S11]  /*0220*/  FENCE.VIEW.ASYNC.S ;  /* 0x00000000000073c6 */ /* 0x000e360000000000 */
[----:B0-----:R0:W1:Y:S01]  /*0230*/  SYNCS.EXCH.64 URZ, [UR8], UR4 ;  /* 0x00000004083f75b2 */ /* 0x0010620008000100 */
[----:B------:R0:W2:Y:S01]  /*0240*/  SYNCS.EXCH.64 URZ, [UR8+0x18], UR6 ;  /* 0x00001806083f75b2 */ /* 0x0000a20008000100 */
[----:B------:R0:W3:Y:S01]  /*0250*/  SYNCS.EXCH.64 URZ, [UR8+0x8], UR4 ;  /* 0x00000804083f75b2 */ /* 0x0000e20008000100 */
[----:B------:R0:W4:Y:S01]  /*0260*/  SYNCS.EXCH.64 URZ, [UR8+0x20], UR6 ;  /* 0x00002006083f75b2 */ /* 0x0001220008000100 */
[----:B------:R0:W0:Y:S01]  /*0270*/  SYNCS.EXCH.64 URZ, [UR8+0x10], UR4 ;  /* 0x00001004083f75b2 */ /* 0x0000220008000100 */
[----:B------:R0:W0:Y:S01]  /*0280*/  SYNCS.EXCH.64 URZ, [UR8+0x28], UR6 ;  /* 0x00002806083f75b2 */ /* 0x0000220008000100 */
[----:B------:R-:W-:Y:S01]  /*0290*/  NOP ;  /* 0x0000000000007918 */ /* 0x000fe20000000000 */
.L_x_2:
[----:B------:R-:W-:Y:S01]  /*02a0*/  SHF.R.S32.HI R7, RZ, 0x1f, R18 ;  /* 0x0000001fff077819 */ /* 0x000fe20000011412 */
[----:B------:R-:W5:Y:S01]  /*02b0*/  SHFL.IDX PT, R0, R0, RZ, 0x1f ;  /* 0x00001fff00007589 */ /* 0x000f6200000e0000 */
[----:B0-----:R-:W0:Y:S01]  /*02c0*/  S2UR UR8, SR_CTAID.X ;  /* 0x00000000000879c3 */ /* 0x001e220000002500 */
[----:B------:R-:W-:Y:S02]  /*02d0*/  ELECT P0, URZ, PT ;  /* 0x00000000003f782f */ /* 0x000fe40003800000 */
[----:B------:R-:W-:Y:S01]  /*02e0*/  LEA.HI R7, R7, R18, RZ, 0x7 ;  /* 0x0000001207077211 */ /* 0x000fe200078f38ff */
[----:B------:R-:W1:Y:S01]  /*02f0*/  S2R R4, SR_CTAID.Y ;  /* 0x0000000000047919 */ /* 0x000e620000002600 */
[----:B------:R-:W-:Y:S01]  /*0300*/  SHF.R.S32.HI R8, RZ, 0x1f, R3 ;  /* 0x0000001fff087819 */ /* 0x000fe20000011403 */
[----:B------:R-:W-:Y:S01]  /*0310*/  ULDC UR4, c[0x0][0x150] ;  /* 0x0000540000047ab9 */ /* 0x000fe20000000800 */
[----:B------:R-:W-:Y:S01]  /*0320*/  LOP3.LUT R7, R7, 0xffffff80, RZ, 0xc0, !PT ;  /* 0xffffff8007077812 */ /* 0x000fe200078ec0ff */
[----:B------:R-:W-:Y:S01]  /*0330*/  NOP ;  /* 0x0000000000007918 */ /* 0x000fe20000000000 */
[----:B------:R-:W-:Y:S01]  /*0340*/  LEA.HI R8, R8, R3, RZ, 0x2 ;  /* 0x0000000308087211 */ /* 0x000fe200078f10ff */
[----:B------:R-:W2:Y:S01]  /*0350*/  LDC R10, c[0x0][0x144] ;  /* 0x00005100ff0a7b82 */ /* 0x000ea20000000800 */
[----:B------:R-:W-:Y:S01]  /*0360*/  NOP ;  /* 0x0000000000007918 */ /* 0x000fe20000000000 */
[----:B------:R-:W-:Y:S01]  /*0370*/  IMAD.IADD R6, R18, 0x1, -R7 ;  /* 0x0000000112067824 */ /* 0x000fe200078e0a07 */
[----:B------:R-:W-:Y:S01]  /*0380*/  LOP3.LUT R8, R8, 0x3ffffffc, RZ, 0xc0, !PT ;  /* 0x3ffffffc08087812 */ /* 0x000fe200078ec0ff */
[----:B------:R-:W-:Y:S01]  /*0390*/  IMAD.MOV.U32 R22, RZ, RZ, 0x1 ;  /* 0x00000001ff167424 */ /* 0x000fe200078e00ff */
[----:B------:R-:W-:-:S02]  /*03a0*/  ISETP.NE.AND P3, PT, R5, RZ, PT ;  /* 0x000000ff0500720c */ /* 0x000fc40003f65270 */
[----:B------:R-:W-:Y:S01]  /*03b0*/  SHF.R.S32.HI R7, RZ, 0x1f, R6 ;  /* 0x0000001fff077819 */ /* 0x000fe20000011406 */
[----:B------:R-:W-:Y:S01]  /*03c0*/  IMAD.IADD R8, R3, 0x1, -R8 ;  /* 0x0000000103087824 */ /* 0x000fe200078e0a08 */
[----:B------:R-:W3:Y:S02]  /*03d0*/  LDC R13, c[0x0][0x140] ;  /* 0x00005000ff0d7b82 */ /* 0x000ee40000000800 */
[----:B------:R-:W-:Y:S02]  /*03e0*/  LEA.HI R7, R7, R6, RZ, 0x3 ;  /* 0x0000000607077211 */ /* 0x000fe400078f18ff */
[----:B-----5:R-:W-:Y:S02]  /*03f0*/  ISETP.NE.OR P0, PT, R0, RZ, !P0 ;  /* 0x000000ff0000720c */ /* 0x020fe40004705670 */
[--C-:B------:R-:W-:Y:S02]  /*0400*/  SHF.R.S32.HI R0, RZ, 0x3, R7.reuse ;  /* 0x00000003ff007819 */ /* 0x100fe40000011407 */
[----:B------:R-:W-:-:S02]  /*0410*/  SHF.R.S32.HI R7, RZ, 0x1f, R7 ;  /* 0x0000001fff077819 */ /* 0x000fc40000011407 */
[----:B0-----:R-:W-:Y:S02]  /*0420*/  I2FP.F32.U32 R9, UR8 ;  /* 0x0000000800097c45 */ /* 0x001fe40008201000 */
[----:B------:R-:W-:-:S03]  /*0430*/  LEA.HI R7, R7, R0, RZ, 0x2 ;  /* 0x0000000007077211 */ /* 0x000fc600078f10ff */
[----:B------:R-:W-:Y:S01]  /*0440*/  FMUL R9, R9, UR4 ;  /* 0x0000000409097c20 */ /* 0x000fe20008400000 */
[----:B------:R-:W-:Y:S01]  /*0450*/  LOP3.LUT R7, R7, 0xfffffffc, RZ, 0xc0, !PT ;  /* 0xfffffffc07077812 */ /* 0x000fe200078ec0ff */
[----:B------:R-:W-:Y:S01]  /*0460*/  VOTEU.ALL UP0, P0 ;  /* 0x00000000003f7886 */ /* 0x000fe20000000000 */
[----:B-1----:R-:W-:Y:S01]  /*0470*/  I2FP.F32.U32 R3, R4 ;  /* 0x0000000400037245 */ /* 0x002fe20000201000 */
[----:B------:R-:W-:Y:S01]  /*0480*/  ULDC UR4, c[0x0][0x154] ;  /* 0x0000550000047ab9 */ /* 0x000fe20000000800 */
[----:B------:R-:W-:Y:S01]  /*0490*/  VOTEU.ALL UP1, P0 ;  /* 0x00000000003f7886 */ /* 0x000fe20000020000 */
[----:B------:R-:W0:Y:S01]  /*04a0*/  F2I.U32.TRUNC.NTZ R9, R9 ;  /* 0x0000000900097305 */ /* 0x000e22000020f000 */
[----:B------:R-:W-:Y:S01]  /*04b0*/  IMAD.IADD R7, R0, 0x1, -R7 ;  /* 0x0000000100077824 */ /* 0x000fe200078e0a07 */
[----:B------:R-:W1:Y:S01]  /*04c0*/  @!UP0 S2UR UR7, SR_CgaCtaId ;  /* 0x00000000000789c3 */ /* 0x000e620000008800 */
[----:B------:R-:W-:Y:S01]  /*04d0*/  FMUL R12, R3, UR4 ;  /* 0x00000004030c7c20 */ /* 0x000fe20008400000 */
[----:B------:R-:W-:Y:S01]  /*04e0*/  UMOV UR4, 0x20 ;  /* 0x0000002000047882 */ /* 0x000fe20000000000 */
[----:B------:R-:W-:Y:S01]  /*04f0*/  IMAD R8, R8, 0x4, R7 ;  /* 0x0000000408087824 */ /* 0x000fe200078e0207 */
[----:B------:R-:W-:Y:S01]  /*0500*/  @!UP0 UMOV UR6, 0x400 ;  /* 0x0000040000068882 */ /* 0x000fe20000000000 */
[----:B------:R-:W-:-:S04]  /*0510*/  @!UP0 UIADD3 UR4, -UR4, 0x100000, URZ ;  /* 0x0010000004048890 */ /* 0x000fc8000fffe13f */
[----:B------:R-:W-:Y:S02]  /*0520*/  @!UP0 USHF.L.U32 UR5, UR4, 0xb, URZ ;  /* 0x0000000b04058899 */ /* 0x000fe4000800063f */
[----:B------:R-:W-:Y:S01]  /*0530*/  @!UP0 USHF.L.U32 UR4, UR4, 0x1, URZ ;  /* 0x0000000104048899 */ /* 0x000fe2000800063f */
[----:B---3--:R-:W-:Y:S01]  /*0540*/  ISETP.EQ.U32.AND P2, PT, R13, 0x1, PT ;  /* 0x000000010d00780c */ /* 0x008fe20003f42070 */
[----:B------:R-:W3:Y:S01]  /*0550*/  F2I.U32.TRUNC.NTZ R12, R12 ;  /* 0x0000000c000c7305 */ /* 0x000ee2000020f000 */
[----:B------:R-:W-:Y:S01]  /*0560*/  LEA.HI R0, R8, R8, RZ, 0x1 ;  /* 0x0000000808007211 */ /* 0x000fe200078f08ff */
[----:B------:R-:W5:Y:S03]  /*0570*/  LDC R7, c[0x0][0x148] ;  /* 0x00005200ff077b82 */ /* 0x000f660000000800 */
[----:B------:R-:W-:Y:S01]  /*0580*/  LOP3.LUT R11, R0, 0xfffffffe, RZ, 0xc0, !PT ;  /* 0xfffffffe000b7812 */ /* 0x000fe200078ec0ff */
[----:B0-----:R-:W-:Y:S01]  /*0590*/  IMAD.MOV R15, RZ, RZ, -R9 ;  /* 0x000000ffff0f7224 */ /* 0x001fe200078e0a09 */
[----:B------:R-:W-:-:S03]  /*05a0*/  SHF.R.S32.HI R9, RZ, 0x1f, R2 ;  /* 0x0000001fff097819 */ /* 0x000fc60000011402 */
[----:B--2---:R-:W-:Y:S01]  /*05b0*/  IMAD R3, R10, R15, UR8 ;  /* 0x000000080a037e24 */ /* 0x004fe2000f8e020f */
[----:B------:R-:W-:Y:S01]  /*05c0*/  LEA.HI R9, R9, R2, RZ, 0x2 ;  /* 0x0000000209097211 */ /* 0x000fe200078f10ff */
[C---:B------:R-:W-:Y:S02]  /*05d0*/  IMAD.IADD R0, R8.reuse, 0x1, -R11 ;  /* 0x0000000108007824 */ /* 0x040fe400078e0a0b */
[----:B------:R-:W-:Y:S01]  /*05e0*/  IMAD.SHL.U32 R11, R8, 0x4, RZ ;  /* 0x00000004080b7824 */ /* 0x000fe200078e00ff */
[----:B------:R-:W-:Y:S01]  /*05f0*/  LOP3.LUT R9, R9, 0xfffffffc, RZ, 0xc0, !PT ;  /* 0xfffffffc09097812 */ /* 0x000fe200078ec0ff */
[----:B---3--:R-:W-:Y:S01]  /*0600*/  IMAD.MOV R21, RZ, RZ, -R12 ;  /* 0x000000ffff157224 */ /* 0x008fe200078e0a0c */
[----:B------:R-:W-:Y:S01]  /*0610*/  ISETP.NE.AND P4, PT, R0, R3, PT ;  /* 0x000000030000720c */ /* 0x000fe20003f85270 */
[----:B-1----:R-:W-:Y:S01]  /*0620*/  @!UP0 ULEA UR6, UR7, UR6, 0x18 ;  /* 0x0000000607068291 */ /* 0x002fe2000f8ec03f */
[----:B------:R-:W-:Y:S01]  /*0630*/  LOP3.LUT R152, R8, 0xc, R11, 0x78, !PT ;  /* 0x0000000c08987812 */ /* 0x000fe200078e780b */
[----:B------:R-:W-:Y:S01]  /*0640*/  IMAD.IADD R0, R2, 0x1, -R9 ;  /* 0x0000000102007824 */ /* 0x000fe200078e0a09 */
[----:B------:R-:W-:Y:S01]  /*0650*/  VOTEU.ALL UP0, P0 ;  /* 0x00000000003f7886 */ /* 0x000fe20000000000 */
[----:B------:R-:W-:Y:S01]  /*0660*/  LOP3.LUT P0, RZ, R6, 0x7, RZ, 0xc0, !PT ;  /* 0x0000000706ff7812 */ /* 0x000fe2000780c0ff */
[----:B------:R-:W-:-:S02]  /*0670*/  VIADD R6, R5, 0xffffffff ;  /* 0xffffffff05067836 */ /* 0x000fc40000000000 */
[----:B------:R-:W-:Y:S01]  /*0680*/  ISETP.NE.AND P1, PT, R0, 0x3, PT ;  /* 0x000000030000780c */ /* 0x000fe20003f25270 */
[----:B-----5:R-:W-:Y:S01]  /*0690*/  IMAD R9, R7, R21, R4 ;  /* 0x0000001507097224 */ /* 0x020fe200078e0204 */
[----:B------:R-:W-:Y:S02]  /*06a0*/  ISETP.LT.U32.AND P0, PT, R152, 0x4, !P0 ;  /* 0x000000049800780c */ /* 0x000fe40004701070 */
[----:B------:R-:W-:Y:S01]  /*06b0*/  ISETP.EQ.OR P1, PT, R0, RZ, !P1 ;  /* 0x000000ff0000720c */ /* 0x000fe20004f22670 */
[----:B------:R-:W0:Y:S02]  /*06c0*/  FENCE.VIEW.ASYNC.S ;  /* 0x00000000000073c6 */ /* 0x000e240000000000 */
[----:B0-----:R0:W1:Y:S01]  /*06d0*/  @!UP0 SYNCS.EXCH.64 URZ, [UR6+0x40], UR4 ;  /* 0x00004004063f85b2 */ /* 0x0010620008000100 */
[----:B------:R-:W-:Y:S02]  /*06e0*/  @P4 LEA.HI R2, R152, R152, RZ, 0x1 ;  /* 0x0000009898024211 */ /* 0x000fe400078f08ff */
[----:B------:R-:W-:-:S02]  /*06f0*/  ISETP.EQ.AND P1, PT, R5, RZ, P1 ;  /* 0x000000ff0500720c */ /* 0x000fc40000f22270 */
[----:B------:R-:W-:Y:S02]  /*0700*/  @P4 SHF.R.S32.HI R2, RZ, 0x1, R2 ;  /* 0x00000001ff024819 */ /* 0x000fe40000011402 */
[----:B------:R-:W-:Y:S02]  /*0710*/  ISETP.GE.U32.AND P6, PT, R6, 0x2, PT ;  /* 0x000000020600780c */ /* 0x000fe40003fc6070 */
[----:B------:R-:W-:Y:S02]  /*0720*/  @P4 ISETP.NE.AND P5, PT, R2, R9, PT ;  /* 0x000000090200420c */ /* 0x000fe40003fa5270 */
[----:B------:R-:W-:Y:S02]  /*0730*/  SEL R9, RZ, 0x1, !P0 ;  /* 0x00000001ff097807 */ /* 0x000fe40004000000 */
[----:B------:R-:W-:Y:S02]  /*0740*/  @P4 SEL R22, RZ, 0x1, P5 ;  /* 0x00000001ff164807 */ /* 0x000fe40002800000 */
[----:B------:R-:W-:Y:S01]  /*0750*/  SEL R19, RZ, 0x1, !P1 ;  /* 0x00000001ff137807 */ /* 0x000fe20004800000 */
[----:B------:R0:W2:Y:S01]  /*0760*/  @!UP1 SYNCS.EXCH.64 URZ, [UR6+0x48], UR4 ;  /* 0x00004804063f95b2 */ /* 0x0000a20008000100 */
[----:B------:R-:W-:Y:S01]  /*0770*/  LOP3.LUT R22, R22, R9, RZ, 0xc0, !PT ;  /* 0x0000000916167212 */ /* 0x000fe200078ec0ff */
[----:B------:R-:W-:Y:S01]  /*0780*/  NOP ;  /* 0x0000000000007918 */ /* 0x000fe20000000000 */
[----:B------:R-:W-:Y:S01]  /*0790*/  SEL R19, R19, 0x2, P6 ;  /* 0x0000000213137807 */ /* 0x000fe20003000000 */
[----:B------:R-:W-:Y:S06]  /*07a0*/  @!P2 BRA `(.L_x_3) ;  /* 0x000000000008a947 */ /* 0x000fec0003800000 */
[----:B-12-4-:R-:W-:Y:S01]  /*07b0*/  UCGABAR_ARV ;  /* 0x00000000000079c7 */ /* 0x016fe20008000000 */
[----:B------:R-:W-:Y:S05]  /*07c0*/  BRA `(.L_x_4) ;  /* 0x0000000000047947 */ /* 0x000fea0003800000 */
.L_x_3:
[----:B-12-4-:R-:W-:Y:S01]  /*07d0*/  NOP ;  /* 0x0000000000007918 */ /* 0x016fe20000000000 */
.L_x_4:
[----:B------:R-:W1:Y:S01]  /*07e0*/  LDC R2, c[0x0][0x65c] ;  /* 0x00019700ff027b82 */ /* 0x000e620000000800 */
[----:B------:R-:W-:Y:S02]  /*07f0*/  IMAD.U32 R8, RZ, RZ, UR8 ;  /* 0x00000008ff087e24 */ /* 0x000fe4000f8e00ff */
[----:B------:R-:W-:Y:S01]  /*0800*/  IMAD.MOV.U32 R9, RZ, RZ, RZ ;  /* 0x000000ffff097224 */ /* 0x000fe200078e00ff */
[----:B-1----:R-:W-:-:S04]  /*0810*/  ISETP.NE.AND P1, PT, R2, 0x1, PT ;  /* 0x000000010200780c */ /* 0x002fc80003f25270 */
[----:B------:R-:W-:-:S09]  /*0820*/  P2R R5, PR, RZ, 0x2 ;  /* 0x00000002ff057803 */ /* 0x000fd20000000000 */
[----:B------:R-:W1:Y:S01]  /*0830*/  @P1 LDC R17, c[0x0][0x10] ;  /* 0x00000400ff111b82 */ /* 0x000e620000000800 */
[----:B------:R-:W-:Y:S02]  /*0840*/  @P1 IMAD.MOV.U32 R5, RZ, RZ, RZ ;  /* 0x000000ffff051224 */ /* 0x000fe400078e00ff */
[----:B------:R-:W-:-:S05]  /*0850*/  @P1 IMAD.MOV.U32 R13, RZ, RZ, RZ ;  /* 0x000000ffff0d1224 */ /* 0x000fca00078e00ff */
[----:B------:R-:W2:Y:S01]  /*0860*/  @!P1 LDC R11, c[0x0][0xc] ;  /* 0x00000300ff0b9b82 */ /* 0x000ea20000000800 */
[----:B-1----:R-:W-:-:S04]  /*0870*/  @P1 IMAD.WIDE.U32 R16, R17, UR8, R4 ;  /* 0x0000000811101c25 */ /* 0x002fc8000f8e0004 */
[----:B------:R-:W-:Y:S02]  /*0880*/  @P1 IMAD.IADD R17, R17, 0x1, R13 ;  /* 0x0000000111111824 */ /* 0x000fe400078e020d */
[----:B--2---:R-:W-:-:S04]  /*0890*/  @!P1 IMAD.WIDE.U32 R8, R4, R11, R8 ;  /* 0x0000000b04089225 */ /* 0x004fc800078e0008 */
[----:B------:R-:W-:Y:S02]  /*08a0*/  @!P1 IMAD.MOV.U32 R16, RZ, RZ, R8 ;  /* 0x000000ffff109224 */ /* 0x000fe400078e0008 */
[----:B------:R-:W-:Y:S01]  /*08b0*/  @!P1 IMAD.MOV.U32 R17, RZ, RZ, R9 ;  /* 0x000000ffff119224 */ /* 0x000fe200078e0009 */
[----:B------:R-:W-:Y:S06]  /*08c0*/  @!P2 BRA `(.L_x_5) ;  /* 0x00000000000ca947 */ /* 0x000fec0003800000 */
[----:B------:R-:W-:Y:S01]  /*08d0*/  UCGABAR_WAIT ;  /* 0x0000000000007dc7 */ /* 0x000fe20008000000 */
[----:B------:R-:W-:Y:S01]  /*08e0*/  CCTL.IVALL ;  /* 0x00000000ff00798f */ /* 0x000fe20002000000 */
[----:B------:R-:W-:Y:S05]  /*08f0*/  BRA `(.L_x_6) ;  /* 0x0000000000047947 */ /* 0x000fea0003800000 */
.L_x_5:
[----:B------:R-:W-:Y:S06]  /*0900*/  BAR.SYNC.DEFER_BLOCKING 0x0 ;  /* 0x0000000000007b1d */ /* 0x000fec0000010000 */
.L_x_6:
[----:B------:R-:W-:Y:S05]  /*0910*/  @!P3 BRA `(.L_x_7) ;  /* 0x000000a80000b947 */ /* 0x000fea0003800000 */
[----:B------:R-:W-:-:S13]  /*0920*/  ISETP.GT.U32.AND P0, PT, R6, 0x1, PT ;  /* 0x000000010600780c */ /* 0x000fda0003f04070 */
[----:B0-----:R-:W-:Y:S05]  /*0930*/  @P0 EXIT ;  /* 0x000000000000094d */ /* 0x001fea0003800000 */
[----:B------:R-:W-:Y:S01]  /*0940*/  ULDC.64 UR4, c[0x0][0x650] ;  /* 0x0001940000047ab9 */ /* 0x000fe20000000a00 */
[----:B------:R-:W-:Y:S01]  /*0950*/  PRMT R0, RZ, 0x7610, R0 ;  /* 0x00007610ff007816 */ /* 0x000fe20000000000 */
[----:B------:R-:W-:Y:S01]  /*0960*/  IMAD.MOV.U32 R153, RZ, RZ, -0x1 ;  /* 0xffffffffff997424 */ /* 0x000fe200078e00ff */
[----:B------:R-:W-:Y:S01]  /*0970*/  ISETP.GE.U32.AND P0, PT, R16, UR4, PT ;  /* 0x0000000410007c0c */ /* 0x000fe2000bf06070 */
[----:B------:R-:W-:Y:S02]  /*0980*/  IMAD.MOV.U32 R154, RZ, RZ, -0x1 ;  /* 0xffffffffff9a7424 */ /* 0x000fe400078e00ff */
[----:B------:R-:W-:Y:S01]  /*0990*/  IMAD.MOV.U32 R23, RZ, RZ, -0x1 ;  /* 0xffffffffff177424 */ /* 0x000fe200078e00ff */
[----:B------:R-:W-:-:S13]  /*09a0*/  ISETP.GE.U32.AND.EX P0, PT, R17, UR5, PT, P0 ;  /* 0x0000000511007c0c */ /* 0x000fda000bf06100 */
[----:B------:R-:W-:Y:S05]  /*09b0*/  @P0 BRA `(.L_x_8) ;  /* 0x00000004002c0947 */ /* 0x000fea0003800000 */
[----:B------:R-:W0:Y:S01]  /*09c0*/  LDC.64 R24, c[0x0][0x628] ;  /* 0x00018a00ff187b82 */ /* 0x000e220000000a00 */
[----:B------:R-:W-:Y:S02]  /*09d0*/  IMAD.MOV.U32 R8, RZ, RZ, R16 ;  /* 0x000000ffff087224 */ /* 0x000fe400078e0010 */
[----:B------:R-:W-:-:S05]  /*09e0*/  IMAD.MOV.U32 R9, RZ, RZ, R17 ;  /* 0x000000ffff097224 */ /* 0x000fca00078e0011 */
[----:B------:R-:W1:Y:S08]  /*09f0*/  LDC R0, c[0x0][0x630] ;  /* 0x00018c00ff007b82 */ /* 0x000e700000000800 */
[----:B------:R-:W2:Y:S01]  /*0a00*/  LDC.64 R26, c[0x0][0x620] ;  /* 0x00018800ff1a7b82 */ /* 0x000ea20000000a00 */
[----:B0-----:R-:W-:-:S04]  /*0a10*/  ISETP.NE.U32.AND P0, PT, R24, RZ, PT ;  /* 0x000000ff1800720c */ /* 0x001fc80003f05070 */
[----:B------:R-:W-:-:S13]  /*0a20*/  ISETP.NE.AND.EX P0, PT, R25, RZ, PT, P0 ;  /* 0x000000ff1900720c */ /* 0x000fda0003f05300 */
[----:B-12---:R-:W-:Y:S05]  /*0a30*/  @!P0 BRA `(.L_x_9) ;  /* 0x0000000000288947 */ /* 0x006fea0003800000 */
[----:B------:R-:W0:Y:S02]  /*0a40*/  LDC R13, c[0x0][0x634] ;  /* 0x00018d00ff0d7b82 */ /* 0x000e240000000800 */
[----:B0-----:R-:W-:-:S05]  /*0a50*/  IADD3 R13, P0, R16, R13, RZ ;  /* 0x0000000d100d7210 */ /* 0x001fca0007f1e0ff */
[----:B------:R-:W-:-:S04]  /*0a60*/  IMAD.X R15, RZ, RZ, R17, P0 ;  /* 0x000000ffff0f7224 */ /* 0x000fc800000e0611 */
[----:B------:R-:W-:-:S04]  /*0a70*/  IMAD.WIDE.U32 R8, R15, R24, RZ ;  /* 0x000000180f087225 */ /* 0x000fc800078e00ff */
[----:B------:R-:W-:-:S04]  /*0a80*/  IMAD.WIDE.U32 R10, P0, R13, R25, R8 ;  /* 0x000000190d0a7225 */ /* 0x000fc80007800008 */
[----:B------:R-:W-:-:S04]  /*0a90*/  IMAD.WIDE.U32 R8, R13, R24, RZ ;  /* 0x000000180d087225 */ /* 0x000fc800078e00ff */
[----:B------:R-:W-:Y:S01]  /*0aa0*/  IMAD.X R13, RZ, RZ, RZ, P0 ;  /* 0x000000ffff0d7224 */ /* 0x000fe200000e06ff */
[----:B------:R-:W-:Y:S01]  /*0ab0*/  IADD3 RZ, P0, R9, R10, RZ ;  /* 0x0000000a09ff7210 */ /* 0x000fe20007f1e0ff */
[----:B------:R-:W-:-:S04]  /*0ac0*/  IMAD.MOV.U32 R12, RZ, RZ, R11 ;  /* 0x000000ffff0c7224 */ /* 0x000fc800078e000b */
[----:B------:R-:W-:-:S08]  /*0ad0*/  IMAD.WIDE.U32.X R8, R15, R25, R12, P0 ;  /* 0x000000190f087225 */ /* 0x000fd000000e040c */
.L_x_9:
[----:B------:R-:W0:Y:S01]  /*0ae0*/  LDC.64 R24, c[0x0][0x640] ;  /* 0x00019000ff187b82 */ /* 0x000e220000000a00 */
[-CC-:B------:R-:W-:Y:S01]  /*0af0*/  SHF.R.U64 R28, R8, R0.reuse, R9.reuse ;  /* 0x00000000081c7219 */ /* 0x180fe20000001209 */
[----:B------:R-:W-:Y:S01]  /*0b00*/  IMAD R30, R7, R21, R4 ;  /* 0x00000015071e7224 */ /* 0x000fe200078e0204 */
[----:B------:R-:W-:Y:S01]  /*0b10*/  SHF.R.U32.HI R0, RZ, R0, R9 ;  /* 0x00000000ff007219 */ /* 0x000fe20000011609 */
[----:B------:R-:W-:Y:S01]  /*0b20*/  IMAD.MOV.U32 R21, RZ, RZ, 0x1 ;  /* 0x00000001ff157424 */ /* 0x000fe200078e00ff */
[----:B------:R-:W-:-:S03]  /*0b30*/  IADD3 R5, P0, RZ, -R28, RZ ;  /* 0x8000001cff057210 */ /* 0x000fc60007f1e0ff */
[----:B------:R-:W1:Y:S02]  /*0b40*/  LDC R6, c[0x0][0x618] ;  /* 0x00018600ff067b82 */ /* 0x000e640000000800 */
[----:B------:R-:W-:-:S04]  /*0b50*/  IMAD.X R9, RZ, RZ, ~R0, P0 ;  /* 0x000000ffff097224 */ /* 0x000fc800000e0e00 */
[-C--:B------:R-:W-:Y:S02]  /*0b60*/  IMAD R0, R9, R26.reuse, RZ ;  /* 0x0000001a09007224 */ /* 0x080fe400078e02ff */
[----:B------:R-:W2:Y:S01]  /*0b70*/  LDC R11, c[0x0][0x608] ;  /* 0x00018200ff0b7b82 */ /* 0x000ea20000000800 */
[----:B------:R-:W-:-:S04]  /*0b80*/  IMAD.WIDE.U32 R8, R5, R26, R16 ;  /* 0x0000001a05087225 */ /* 0x000fc800078e0010 */
[----:B------:R-:W-:-:S03]  /*0b90*/  IMAD R5, R5, R27, R0 ;  /* 0x0000001b05057224 */ /* 0x000fc600078e0200 */
[----:B------:R-:W3:Y:S01]  /*0ba0*/  LDC R12, c[0x0][0x658] ;  /* 0x00019600ff0c7b82 */ /* 0x000ee20000000800 */
[----:B0-----:R-:W-:Y:S01]  /*0bb0*/  ISETP.NE.U32.AND P0, PT, R24, RZ, PT ;  /* 0x000000ff1800720c */ /* 0x001fe20003f05070 */
[----:B------:R-:W-:Y:S02]  /*0bc0*/  IMAD.IADD R5, R9, 0x1, R5 ;  /* 0x0000000109057824 */ /* 0x000fe400078e0205 */
[----:B------:R-:W-:Y:S01]  /*0bd0*/  IMAD.MOV.U32 R9, RZ, RZ, -0x1 ;  /* 0xffffffffff097424 */ /* 0x000fe200078e00ff */
[----:B------:R-:W-:-:S03]  /*0be0*/  ISETP.NE.AND.EX P0, PT, R25, RZ, PT, P0 ;  /* 0x000000ff1900720c */ /* 0x000fc60003f05300 */
[----:B------:R-:W0:Y:S01]  /*0bf0*/  LDC R15, c[0x0][0x600] ;  /* 0x00018000ff0f7b82 */ /* 0x000e220000000800 */
[-CC-:B-1----:R-:W-:Y:S02]  /*0c00*/  SHF.R.U64 R13, R8, R6.reuse, R5.reuse ;  /* 0x00000006080d7219 */ /* 0x182fe40000001205 */
[----:B------:R-:W-:-:S05]  /*0c10*/  SHF.R.U32.HI R0, RZ, R6, R5 ;  /* 0x00000006ff007219 */ /* 0x000fca0000011605 */
[----:B------:R-:W1:Y:S01]  /*0c20*/  LDC R14, c[0x0][0x648] ;  /* 0x00019200ff0e7b82 */ /* 0x000e620000000800 */
[-CC-:B--2---:R-:W-:Y:S02]  /*0c30*/  SHF.R.U64 R27, R13, R11.reuse, R0.reuse ;  /* 0x0000000b0d1b7219 */ /* 0x184fe40000001200 */
[----:B------:R-:W-:-:S05]  /*0c40*/  SHF.R.U32.HI R5, RZ, R11, R0 ;  /* 0x0000000bff057219 */ /* 0x000fca0000011600 */
[----:B------:R-:W2:Y:S01]  /*0c50*/  LDC R20, c[0x0][0x638] ;  /* 0x00018e00ff147b82 */ /* 0x000ea20000000800 */
[-CC-:B---3--:R-:W-:Y:S02]  /*0c60*/  SHF.R.U64 R26, R27, R12.reuse, R5.reuse ;  /* 0x0000000c1b1a7219 */ /* 0x188fe40000001205 */
[-C--:B------:R-:W-:Y:S02]  /*0c70*/  SHF.L.U32 R0, R9, R12.reuse, RZ ;  /* 0x0000000c09007219 */ /* 0x080fe400000006ff */
[----:B------:R-:W-:Y:S01]  /*0c80*/  SHF.R.U32.HI R5, RZ, R12, R5 ;  /* 0x0000000cff057219 */ /* 0x000fe20000011605 */
[----:B------:R-:W-:Y:S01]  /*0c90*/  IMAD.MOV.U32 R4, RZ, RZ, R26 ;  /* 0x000000ffff047224 */ /* 0x000fe200078e001a */
[----:B------:R-:W-:Y:S01]  /*0ca0*/  LOP3.LUT R10, RZ, R0, RZ, 0x33, !PT ;  /* 0x00000000ff0a7212 */ /* 0x000fe200078e33ff */
[----:B------:R-:W3:Y:S01]  /*0cb0*/  LDC R23, c[0x0][0x610] ;  /* 0x00018400ff177b82 */ /* 0x000ee20000000800 */
[----:B------:R-:W-:Y:S05]  /*0cc0*/  @!P0 BRA `(.L_x_10) ;  /* 0x0000000000288947 */ /* 0x000fea0003800000 */
[----:B------:R-:W4:Y:S02]  /*0cd0*/  LDC R9, c[0x0][0x64c] ;  /* 0x00019300ff097b82 */ /* 0x000f240000000800 */
[----:B----4-:R-:W-:-:S05]  /*0ce0*/  IADD3 R9, P0, R26, R9, RZ ;  /* 0x000000091a097210 */ /* 0x010fca0007f1e0ff */
        /* <DEDUP_REMOVED lines=8> */
.L_x_10:
[----:B-1----:R-:W-:Y:S01]  /*0d70*/  SHF.R.U64 R4, R4, R14, R5 ;  /* 0x0000000e04047219 */ /* 0x002fe20000001205 */
[----:B0-----:R-:W-:Y:S01]  /*0d80*/  VIADD R6, R15, 0xffffffff ;  /* 0xffffffff0f067836 */ /* 0x001fe20000000000 */
[----:B------:R-:W-:Y:S02]  /*0d90*/  SHF.L.U32 R0, R21, R12, RZ ;  /* 0x0000000c15007219 */ /* 0x000fe400000006ff */
[----:B------:R-:W-:Y:S01]  /*0da0*/  LOP3.LUT R5, R27, R10, RZ, 0xc0, !PT ;  /* 0x0000000a1b057212 */ /* 0x000fe200078ec0ff */
[----:B------:R-:W-:Y:S01]  /*0db0*/  IMAD.MOV R7, RZ, RZ, -R4 ;  /* 0x000000ffff077224 */ /* 0x000fe200078e0a04 */
[----:B------:R-:W-:Y:S02]  /*0dc0*/  SEL R3, R3, R30, !P1 ;  /* 0x0000001e03037207 */ /* 0x000fe40004800000 */
[----:B------:R-:W-:Y:S01]  /*0dd0*/  LOP3.LUT R6, R13, R6, RZ, 0xc0, !PT ;  /* 0x000000060d067212 */ /* 0x000fe200078ec0ff */
[----:B------:R-:W-:Y:S02]  /*0de0*/  IMAD R4, R0, R4, R5 ;  /* 0x0000000400047224 */ /* 0x000fe400078e0205 */
[----:B--2---:R-:W-:-:S02]  /*0df0*/  IMAD R0, R7, R20, R26 ;  /* 0x0000001407007224 */ /* 0x004fc400078e021a */
[----:B---3--:R-:W-:Y:S02]  /*0e00*/  IMAD R3, R4, R23, R3 ;  /* 0x0000001704037224 */ /* 0x008fe400078e0203 */
[----:B------:R-:W-:Y:S02]  /*0e10*/  IMAD.MOV.U32 R5, RZ, RZ, 0x1 ;  /* 0x00000001ff057424 */ /* 0x000fe400078e00ff */
[----:B------:R-:W-:Y:S02]  /*0e20*/  IMAD R4, R0, R15, R6 ;  /* 0x0000000f00047224 */ /* 0x000fe400078e0206 */
[----:B------:R-:W-:Y:S01]  /*0e30*/  IMAD.MOV.U32 R23, RZ, RZ, R28 ;  /* 0x000000ffff177224 */ /* 0x000fe200078e001c */
[----:B------:R-:W-:Y:S02]  /*0e40*/  PRMT R0, R5, 0x7610, R0 ;  /* 0x0000761005007816 */ /* 0x000fe40000000000 */
[----:B------:R-:W-:Y:S02]  /*0e50*/  SEL R154, R4, R3, !P1 ;  /* 0x00000003049a7207 */ /* 0x000fe40004800000 */
[----:B------:R-:W-:-:S07]  /*0e60*/  SEL R153, R3, R4, !P1 ;  /* 0x0000000403997207 */ /* 0x000fce0004800000 */
.L_x_8:
[----:B------:R-:W-:-:S08]  /*0e70*/  NOP ;  /* 0x0000000000007918 */ /* 0x000fd00000000000 */
[----:B------:R-:W0:Y:S02]  /*0e80*/  USETMAXREG.TRY_ALLOC.CTAPOOL UP0, 0xe8 ;  /* 0x000000e8000079c8 */ /* 0x000e240008000600 */
[----:B0-----:R-:W-:-:S13]  /*0e90*/  PLOP3.LUT P0, PT, PT, PT, UP0, 0x80, 0x0 ;  /* 0x000000000000781c */ /* 0x001fda0003f0f008 */
[----:B------:R-:W-:Y:S05]  /*0ea0*/  @!P0 BRA `(.L_x_8) ;  /* 0xfffffffc00f08947 */ /* 0x000fea000383ffff */
[----:B------:R-:W-:Y:S01]  /*0eb0*/  ULDC.64 UR4, c[0x0][0x598] ;  /* 0x0001660000047ab9 */ /* 0x000fe20000000a00 */
[----:B------:R-:W-:Y:S01]  /*0ec0*/  ULDC.64 UR36, c[0x0][0x208] ;  /* 0x0000820000247ab9 */ /* 0x000fe20000000a00 */
[----:B------:R-:W-:-:S04]  /*0ed0*/  ISETP.NE.U32.AND P0, PT, RZ, UR4, PT ;  /* 0x00000004ff007c0c */ /* 0x000fc8000bf05070 */
[----:B------:R-:W-:-:S13]  /*0ee0*/  ISETP.NE.AND.EX P0, PT, RZ, UR5, PT, P0 ;  /* 0x00000005ff007c0c */ /* 0x000fda000bf05300 */
[----:B------:R-:W-:Y:S05]  /*0ef0*/  @!P0 BRA `(.L_x_11) ;  /* 0x00000000001c8947 */ /* 0x000fea0003800000 */
[----:B------:R-:W0:Y:S02]  /*0f00*/  LDC.64 R4, c[0x0][0x598] ;  /* 0x00016600ff047b82 */ /* 0x000e240000000a00 */
[----:B0-----:R-:W2:Y:S02]  /*0f10*/  LDG.E.64 R4, desc[UR36][R4.64] ;  /* 0x0000002404047981 */ /* 0x001ea4000c1e1b00 */
[----:B--2---:R-:W-:-:S04]  /*0f20*/  ISETP.NE.U32.AND P0, PT, R4, RZ, PT ;  /* 0x000000ff0400720c */ /* 0x004fc80003f05070 */
[----:B------:R-:W-:-:S13]  /*0f30*/  ISETP.NE.AND.EX P0, PT, R5, RZ, PT, P0 ;  /* 0x000000ff0500720c */ /* 0x000fda0003f05300 */
[----:B------:R-:W-:Y:S05]  /*0f40*/  @!P0 BRA `(.L_x_11) ;  /* 0x0000000000088947 */ /* 0x000fea0003800000 */
[----:B------:R0:W5:Y:S01]  /*0f50*/  LD.E R155, desc[UR36][R4.64] ;  /* 0x00000024049b7980 */ /* 0x000162000c101900 */
[----:B------:R-:W-:Y:S05]  /*0f60*/  BRA `(.L_x_12) ;  /* 0x0000000000247947 */ /* 0x000fea0003800000 */
.L_x_11:
[----:B------:R-:W-:Y:S02]  /*0f70*/  ULDC.64 UR4, c[0x0][0x588] ;  /* 0x0001620000047ab9 */ /* 0x000fe40000000a00 */
[----:B------:R-:W-:-:S04]  /*0f80*/  ISETP.NE.U32.AND P0, PT, RZ, UR4, PT ;  /* 0x00000004ff007c0c */ /* 0x000fc8000bf05070 */
[----:B------:R-:W-:-:S13]  /*0f90*/  ISETP.NE.AND.EX P0, PT, RZ, UR5, PT, P0 ;  /* 0x00000005ff007c0c */ /* 0x000fda000bf05300 */
[----:B------:R-:W-:Y:S05]  /*0fa0*/  @!P0 BRA `(.L_x_13) ;  /* 0x00000000000c8947 */ /* 0x000fea0003800000 */
[----:B------:R-:W0:Y:S02]  /*0fb0*/  LDC.64 R4, c[0x0][0x588] ;  /* 0x00016200ff047b82 */ /* 0x000e240000000a00 */
[----:B0-----:R1:W5:Y:S01]  /*0fc0*/  LDG.E R155, desc[UR36][R4.64] ;  /* 0x00000024049b7981 */ /* 0x001362000c1e1900 */
[----:B------:R-:W-:Y:S05]  /*0fd0*/  BRA `(.L_x_12) ;  /* 0x0000000000087947 */ /* 0x000fea0003800000 */
.L_x_13:
[----:B------:R-:W-:Y:S02]  /*0fe0*/  ULDC UR4, c[0x0][0x580] ;  /* 0x0001600000047ab9 */ /* 0x000fe40000000800 */
[----:B------:R-:W-:-:S07]  /*0ff0*/  IMAD.U32 R155, RZ, RZ, UR4 ;  /* 0x00000004ff9b7e24 */ /* 0x000fce000f8e00ff */
.L_x_12:
[----:B------:R-:W-:Y:S02]  /*1000*/  ULDC.64 UR4, c[0x0][0x5a0] ;  /* 0x0001680000047ab9 */ /* 0x000fe40000000a00 */
[----:B------:R-:W-:-:S04]  /*1010*/  ISETP.NE.U32.AND P0, PT, RZ, UR4, PT ;  /* 0x00000004ff007c0c */ /* 0x000fc8000bf05070 */
[----:B------:R-:W-:-:S13]  /*1020*/  ISETP.NE.AND.EX P0, PT, RZ, UR5, PT, P0 ;  /* 0x00000005ff007c0c */ /* 0x000fda000bf05300 */
[----:B------:R-:W-:Y:S05]  /*1030*/  @!P0 BRA `(.L_x_14) ;  /* 0x00000000001c8947 */ /* 0x000fea0003800000 */
[----:B01----:R-:W0:Y:S02]  /*1040*/  LDC.64 R4, c[0x0][0x5a0] ;  /* 0x00016800ff047b82 */ /* 0x003e240000000a00 */
[----:B0-----:R-:W2:Y:S02]  /*1050*/  LDG.E.64 R4, desc[UR36][R4.64] ;  /* 0x0000002404047981 */ /* 0x001ea4000c1e1b00 */
[----:B--2---:R-:W-:-:S04]  /*1060*/  ISETP.NE.U32.AND P0, PT, R4, RZ, PT ;  /* 0x000000ff0400720c */ /* 0x004fc80003f05070 */
[----:B------:R-:W-:-:S13]  /*1070*/  ISETP.NE.AND.EX P0, PT, R5, RZ, PT, P0 ;  /* 0x000000ff0500720c */ /* 0x000fda0003f05300 */
[----:B------:R-:W-:Y:S05]  /*1080*/  @!P0 BRA `(.L_x_14) ;  /* 0x0000000000088947 */ /* 0x000fea0003800000 */
[----:B------:R0:W5:Y:S01]  /*1090*/  LD.E R156, desc[UR36][R4.64] ;  /* 0x00000024049c7980 */ /* 0x000162000c101900 */
[----:B------:R-:W-:Y:S05]  /*10a0*/  BRA `(.L_x_15) ;  /* 0x0000000000247947 */ /* 0x000fea0003800000 */
.L_x_14:
[----:B------:R-:W-:Y:S02]  /*10b0*/  ULDC.64 UR4, c[0x0][0x590] ;  /* 0x0001640000047ab9 */ /* 0x000fe40000000a00 */
[----:B------:R-:W-:-:S04]  /*10c0*/  ISETP.NE.U32.AND P0, PT, RZ, UR4, PT ;  /* 0x00000004ff007c0c */ /* 0x000fc8000bf05070 */
[----:B------:R-:W-:-:S13]  /*10d0*/  ISETP.NE.AND.EX P0, PT, RZ, UR5, PT, P0 ;  /* 0x00000005ff007c0c */ /* 0x000fda000bf05300 */
[----:B------:R-:W-:Y:S05]  /*10e0*/  @!P0 BRA `(.L_x_16) ;  /* 0x00000000000c8947 */ /* 0x000fea0003800000 */
[----:B------:R-:W2:Y:S02]  /*10f0*/  LDC.64 R156, c[0x0][0x590] ;  /* 0x00016400ff9c7b82 */ /* 0x000ea40000000a00 */
[----:B--2---:R2:W5:Y:S01]  /*1100*/  LDG.E R156, desc[UR36][R156.64] ;  /* 0x000000249c9c7981 */ /* 0x004562000c1e1900 */
[----:B------:R-:W-:Y:S05]  /*1110*/  BRA `(.L_x_15) ;  /* 0x0000000000087947 */ /* 0x000fea0003800000 */
.L_x_16:
[----:B------:R-:W-:Y:S02]  /*1120*/  ULDC UR4, c[0x0][0x584] ;  /* 0x0001610000047ab9 */ /* 0x000fe40000000800 */
[----:B------:R-:W-:-:S07]  /*1130*/  IMAD.U32 R156, RZ, RZ, UR4 ;  /* 0x00000004ff9c7e24 */ /* 0x000fce000f8e00ff */
.L_x_15:
[----:B------:R-:W-:-:S13]  /*1140*/  LOP3.LUT P0, RZ, R0, 0xff, RZ, 0xc0, !PT ;  /* 0x000000ff00ff7812 */ /* 0x000fda000780c0ff */
[----:B------:R-:W-:Y:S05]  /*1150*/  @!P0 EXIT ;  /* 0x000000000000894d */ /* 0x000fea0003800000 */
[----:B------:R-:W-:Y:S01]  /*1160*/  ULDC UR4, c[0x0][0x28c] ;  /* 0x0000a30000047ab9 */ /* 0x000fe20000000800 */
[----:B------:R-:W-:Y:S01]  /*1170*/  LOP3.LUT R168, R19, 0x1, RZ, 0xfc, !PT ;  /* 0x0000000113a87812 */ /* 0x000fe200078efcff */
[----:B------:R-:W-:Y:S01]  /*1180*/  UIADD3 UR4, UR4, 0x3f, URZ ;  /* 0x0000003f04047890 */ /* 0x000fe2000fffe03f */
[----:B------:R-:W-:Y:S01]  /*1190*/  UMOV UR38, URZ ;  /* 0x0000003f00267c82 */ /* 0x000fe20008000000 */
[----:B------:R-:W-:Y:S02]  /*11a0*/  UMOV UR39, URZ ;  /* 0x0000003f00277c82 */ /* 0x000fe40008000000 */
[----:B------:R-:W-:-:S04]  /*11b0*/  USHF.R.S32.HI UR5, URZ, 0x1f, UR4 ;  /* 0x0000001f3f057899 */ /* 0x000fc80008011404 */
[----:B------:R-:W-:-:S04]  /*11c0*/  ULEA.HI UR5, UR5, UR4, URZ, 0x6 ;  /* 0x0000000405057291 */ /* 0x000fc8000f8f303f */
[----:B------:R-:W-:-:S12]  /*11d0*/  USHF.R.S32.HI UR40, URZ, 0x6, UR5 ;  /* 0x000000063f287899 */ /* 0x000fd80008011405 */
.L_x_290:
[----:B------:R-:W-:Y:S01]  /*11e0*/  LOP3.LUT R0, R18, 0x80, RZ, 0xc0, !PT ;  /* 0x0000008012007812 */ /* 0x000fe200078ec0ff */
[----:B---3--:R-:W3:Y:S01]  /*11f0*/  S2UR UR7, SR_CgaCtaId ;  /* 0x00000000000779c3 */ /* 0x008ee20000008800 */
[----:B------:R-:W-:Y:S02]  /*1200*/  UMOV UR6, 0x400 ;  /* 0x0000040000067882 */ /* 0x000fe40000000000 */
[----:B------:R-:W-:-:S06]  /*1210*/  SHF.R.U32.HI R0, RZ, 0x7, R0 ;  /* 0x00000007ff007819 */ /* 0x000fcc0000011600 */
[----:B----4-:R-:W4:Y:S01]  /*1220*/  SHFL.IDX PT, R0, R0, RZ, 0x1f ;  /* 0x00001fff00007589 */ /* 0x010f2200000e0000 */
[----:B---3--:R-:W-:Y:S01]  /*1230*/  ULEA UR6, UR7, UR6, 0x18 ;  /* 0x0000000607067291 */ /* 0x008fe2000f8ec03f */
[----:B----4-:R-:W-:-:S13]  /*1240*/  R2UR UR4, R0 ;  /* 0x00000000000472ca */ /* 0x010fda00000e0000 */
[----:B------:R-:W-:-:S04]  /*1250*/  ULEA.HI UR5, UR4, UR4, URZ, 0x1 ;  /* 0x0000000404057291 */ /* 0x000fc8000f8f083f */
[----:B------:R-:W-:-:S04]  /*1260*/  ULOP3.LUT UR5, UR5, 0x7fffe, URZ, 0xc0, !UPT ;  /* 0x0007fffe05057892 */ /* 0x000fc8000f8ec03f */
[----:B------:R-:W-:-:S03]  /*1270*/  UIADD3 UR5, UR4, -UR5, URZ ;  /* 0x8000000504057290 */ /* 0x000fc6000fffe03f */
[----:B------:R-:W-:Y:S01]  /*1280*/  ULDC UR4, c[0x0][0x28c] ;  /* 0x0000a30000047ab9 */ /* 0x000fe20000000800 */
[----:B------:R-:W-:Y:S01]  /*1290*/  ULEA UR5, UR5, UR6, 0xd ;  /* 0x0000000605057291 */ /* 0x000fe2000f8e683f */
[----:B------:R-:W-:-:S03]  /*12a0*/  ISETP.LT.AND P0, PT, RZ, UR4, PT ;  /* 0x00000004ff007c0c */ /* 0x000fc6000bf01270 */
[----:B------:R-:W-:-:S04]  /*12b0*/  UIADD3 UR5, UR5, 0x100, URZ ;  /* 0x0000010005057890 */ /* 0x000fc8000fffe03f */
[----:B------:R-:W-:-:S04]  /*12c0*/  USHF.R.U32.HI UR5, URZ, 0x4, UR5 ;  /* 0x000000043f057899 */ /* 0x000fc80008011605 */
[----:B------:R-:W-:Y:S02]  /*12d0*/  ULOP3.LUT UR41, UR5, 0x3fff, URZ, 0xc0, !UPT ;  /* 0x00003fff05297892 */ /* 0x000fe4000f8ec03f */
[----:B-12---:R-:W-:Y:S10]  /*12e0*/  @P0 BRA `(.L_x_17) ;  /* 0x0000000000400947 */ /* 0x006ff40003800000 */
[----:B------:R-:W-:Y:S01]  /*12f0*/  MOV R0, 0x0 ;  /* 0x0000000000007802 */ /* 0x000fe20000000f00 */
[----:B------:R-:W-:Y:S01]  /*1300*/  ULDC.64 UR4, c[0x4][0x68] ;  /* 0x01001a0000047ab9 */ /* 0x000fe20000000a00 */
[----:B------:R-:W-:Y:S01]  /*1310*/  ULDC.64 UR6, c[0x4][0x8] ;  /* 0x0100020000067ab9 */ /* 0x000fe20000000a00 */
[----:B01----:R-:W-:Y:S01]  /*1320*/  IMAD.U32 R4, RZ, RZ, UR4 ;  /* 0x00000004ff047e24 */ /* 0x003fe2000f8e00ff */
[----:B------:R0:W1:Y:S01]  /*1330*/  LDC.64 R14, c[0x4][R0] ;  /* 0x01000000000e7b82 */ /* 0x0000620000000a00 */
[----:B------:R-:W-:Y:S01]  /*1340*/  IMAD.U32 R5, RZ, RZ, UR5 ;  /* 0x00000005ff057e24 */ /* 0x000fe2000f8e00ff */
[----:B------:R-:W-:Y:S01]  /*1350*/  ULDC.64 UR4, c[0x4][0x70] ;  /* 0x01001c0000047ab9 */ /* 0x000fe20000000a00 */
[----:B------:R-:W-:Y:S02]  /*1360*/  IMAD.U32 R10, RZ, RZ, UR6 ;  /* 0x00000006ff0a7e24 */ /* 0x000fe4000f8e00ff */
[----:B------:R-:W-:Y:S02]  /*1370*/  IMAD.U32 R6, RZ, RZ, UR4 ;  /* 0x00000004ff067e24 */ /* 0x000fe4000f8e00ff */
[----:B------:R-:W-:-:S02]  /*1380*/  IMAD.U32 R7, RZ, RZ, UR5 ;  /* 0x00000005ff077e24 */ /* 0x000fc4000f8e00ff */
[----:B------:R-:W-:Y:S02]  /*1390*/  IMAD.U32 R11, RZ, RZ, UR7 ;  /* 0x00000007ff0b7e24 */ /* 0x000fe4000f8e00ff */
[----:B------:R-:W-:Y:S02]  /*13a0*/  IMAD.MOV.U32 R8, RZ, RZ, 0x1e1 ;  /* 0x000001e1ff087424 */ /* 0x000fe400078e00ff */
[----:B------:R-:W-:Y:S02]  /*13b0*/  IMAD.MOV.U32 R12, RZ, RZ, 0x1 ;  /* 0x00000001ff0c7424 */ /* 0x000fe400078e00ff */
[----:B0-----:R-:W-:-:S07]  /*13c0*/  IMAD.MOV.U32 R13, RZ, RZ, RZ ;  /* 0x000000ffff0d7224 */ /* 0x001fce00078e00ff */
[----:B------:R-:W-:-:S07]  /*13d0*/  LEPC R20, `(.L_x_17) ;  /* 0x000000001014794e */ /* 0x000fce0000000000 */
[----:B-12--5:R-:W-:Y:S05]  /*13e0*/  CALL.ABS.NOINC R14 ;  /* 0x000000000e007343 */ /* 0x026fea0003c00000 */
.L_x_17:
[----:B------:R-:W-:-:S13]  /*13f0*/  ISETP.NE.AND P0, PT, R168, 0x3, PT ;  /* 0x00000003a800780c */ /* 0x000fda0003f05270 */
[----:B------:R-:W-:Y:S05]  /*1400*/  @!P0 BRA `(.L_x_18) ;  /* 0x0000000000048947 */ /* 0x000fea0003800000 */
[----:B------:R-:W-:Y:S01]  /*1410*/  BPT.TRAP 0x1 ;  /* 0x000000040000795c */ /* 0x000fe20000300000 */
.L_x_18:
[----:B------:R-:W3:Y:S01]  /*1420*/  S2UR UR5, SR_CgaCtaId ;  /* 0x00000000000579c3 */ /* 0x000ee20000008800 */
[----:B------:R-:W-:Y:S01]  /*1430*/  UMOV UR4, 0x400 ;  /* 0x0000040000047882 */ /* 0x000fe20000000000 */
[----:B------:R-:W-:Y:S02]  /*1440*/  IMAD.U32 R0, RZ, RZ, UR38 ;  /* 0x00000026ff007e24 */ /* 0x000fe4000f8e00ff */
[----:B------:R-:W-:-:S03]  /*1450*/  IMAD.U32 R3, RZ, RZ, UR39 ;  /* 0x00000027ff037e24 */ /* 0x000fc6000f8e00ff */
[----:B------:R-:W-:Y:S01]  /*1460*/  SHF.L.U32 R0, R0, 0x1f, RZ ;  /* 0x0000001f00007819 */ /* 0x000fe200000006ff */
[----:B---3--:R-:W-:-:S06]  /*1470*/  ULEA UR4, UR5, UR4, 0x18 ;  /* 0x0000000405047291 */ /* 0x008fcc000f8ec03f */
[----:B------:R-:W-:-:S04]  /*1480*/  IMAD.U32 R6, RZ, RZ, UR4 ;  /* 0x00000004ff067e24 */ /* 0x000fc8000f8e00ff */
[----:B------:R-:W-:-:S04]  /*1490*/  IMAD R3, R3, 0x8, R6 ;  /* 0x0000000803037824 */ /* 0x000fc800078e0206 */
[----:B------:R3:W4:Y:S01]  /*14a0*/  SYNCS.PHASECHK.TRANS64.TRYWAIT P1, [R3+URZ], R0 ;  /* 0x00000000030075a7 */ /* 0x000722000802017f */
[----:B------:R-:W-:Y:S05]  /*14b0*/  @!P0 BRA `(.L_x_19) ;  /* 0x0000000000048947 */ /* 0x000fea0003800000 */
[----:B------:R-:W-:Y:S01]  /*14c0*/  BPT.TRAP 0x1 ;  /* 0x000000040000795c */ /* 0x000fe20000300000 */
.L_x_19:
[----:B----4-:R-:W-:Y:S05]  /*14d0*/  @P1 BRA `(.L_x_20) ;  /* 0x0000000000081947 */ /* 0x010fea0003800000 */
[----:B------:R-:W4:Y:S02]  /*14e0*/  SYNCS.PHASECHK.TRANS64.TRYWAIT P1, [R3+URZ], R0 ;  /* 0x00000000030075a7 */ /* 0x000f24000802017f */
[----:B----4-:R-:W-:Y:S05]  /*14f0*/  @!P1 BRA `(.L_x_21) ;  /* 0x000000b000b89947 */ /* 0x010fea0003800000 */
.L_x_20:
[----:B------:R-:W-:-:S04]  /*1500*/  UISETP.LT.AND UP0, UPT, UR40, 0x1, UPT ;  /* 0x000000012800788c */ /* 0x000fc8000bf01270 */
[----:B------:R-:W-:-:S06]  /*1510*/  USEL UR4, UR40, 0x1, UP0 ;  /* 0x0000000128047887 */ /* 0x000fcc0008000000 */
[----:B---34-:R-:W-:Y:S01]  /*1520*/  IMAD.U32 R0, RZ, RZ, UR4 ;  /* 0x00000004ff007e24 */ /* 0x018fe2000f8e00ff */
[----:B------:R-:W-:Y:S05]  /*1530*/  WARPSYNC.ALL ;  /* 0x0000000000007948 */ /* 0x000fea0003800000 */
[----:B------:R-:W-:-:S04]  /*1540*/  IADD3 R0, -R0, UR40, RZ ;  /* 0x0000002800007c10 */ /* 0x000fc8000fffe1ff */
[----:B------:R-:W-:Y:S02]  /*1550*/  ISETP.GE.AND P1, PT, R0, 0x1, PT ;  /* 0x000000010000780c */ /* 0x000fe40003f26270 */
[----:B------:R-:W-:Y:S01]  /*1560*/  R2UR UR4, R6 ;  /* 0x00000000060472ca */ /* 0x000fe200000e0000 */
[----:B------:R-:W-:Y:S01]  /*1570*/  WARPGROUP.ARRIVE ;  /* 0x00000000000079c5 */ /* 0x000fe20000000000 */
[----:B------:R-:W-:Y:S01]  /*1580*/  UMOV UR9, 0x40000040 ;  /* 0x4000004000097882 */ /* 0x000fe20000000000 */
[----:B------:R-:W-:Y:S01]  /*1590*/  UMOV UR11, 0x40000040 ;  /* 0x40000040000b7882 */ /* 0x000fe20000000000 */
[----:B------:R-:W-:Y:S01]  /*15a0*/  UMOV UR13, 0x40000040 ;  /* 0x40000040000d7882 */ /* 0x000fe20000000000 */
[----:B------:R-:W-:-:S08]  /*15b0*/  UMOV UR15, UR11 ;  /* 0x0000000b000f7c82 */ /* 0x000fd00008000000 */
[----:B------:R-:W-:-:S04]  /*15c0*/  UIADD3 UR4, UR4, 0x30100, URZ ;  /* 0x0003010004047890 */ /* 0x000fc8000fffe03f */
[----:B------:R-:W-:-:S04]  /*15d0*/  USHF.R.U32.HI UR4, URZ, 0x4, UR4 ;  /* 0x000000043f047899 */ /* 0x000fc80008011604 */
[----:B------:R-:W-:Y:S02]  /*15e0*/  ULOP3.LUT UR5, UR4, 0x3fff, URZ, 0xc0, !UPT ;  /* 0x00003fff04057892 */ /* 0x000fe4000f8ec03f */
[----:B------:R-:W-:Y:S02]  /*15f0*/  ULOP3.LUT UR4, UR41, 0x10000, URZ, 0xfc, !UPT ;  /* 0x0001000029047892 */ /* 0x000fe4000f8efc3f */
[----:B------:R-:W-:Y:S02]  /*1600*/  ULOP3.LUT UR5, UR5, 0x10000, URZ, 0xfc, !UPT ;  /* 0x0001000005057892 */ /* 0x000fe4000f8efc3f */
[----:B------:R-:W-:Y:S02]  /*1610*/  ULEA UR8, UR39, UR4, 0xc ;  /* 0x0000000427087291 */ /* 0x000fe4000f8e603f */
[----:B------:R-:W-:Y:S02]  /*1620*/  ULEA UR6, UR39, UR5, 0xb ;  /* 0x0000000527067291 */ /* 0x000fe4000f8e583f */
[----:B------:R-:W-:-:S05]  /*1630*/  UIADD3 UR12, UR8, 0x400, URZ ;  /* 0x00000400080c7890 */ /* 0x000fca000fffe03f */
[----:B------:R-:W-:Y:S02]  /*1640*/  UMOV UR10, UR6 ;  /* 0x00000006000a7c82 */ /* 0x000fe40008000000 */
[----:B------:R-:W-:Y:S01]  /*1650*/  HGMMA.64x128x8.F32.TF32 R88, gdesc[UR8], RZ, !UPT, gsb0 ;  /* 0x05e00000085879f0 */ /* 0x000fe2000c0028ff */
[----:B------:R-:W-:Y:S02]  /*1660*/  UMOV UR14, UR10 ;  /* 0x0000000a000e7c82 */ /* 0x000fe40008000000 */
[----:B------:R-:W-:Y:S02]  /*1670*/  WARPGROUP.DEPBAR.LE gsb0, 0x0 ;  /* 0x00008000000079c5 */ /* 0x000fe40000010000 */
[----:B------:R-:W-:-:S07]  /*1680*/  WARPGROUP.ARRIVE ;  /* 0x00000000000079c5 */ /* 0x000fce0000000000 */
[----:B------:R-:W-:Y:S01]  /*1690*/  HGMMA.64x128x8.F32.TF32 R24, gdesc[UR12], RZ, !UPT, gsb0 ;  /* 0x05e000000c1879f0 */ /* 0x000fe2000c0028ff */
[----:B------:R-:W-:Y:S02]  /*16a0*/  UIADD3 UR12, UR8, 0x2, URZ ;  /* 0x00000002080c7890 */ /* 0x000fe4000fffe03f */
[----:B------:R-:W-:Y:S01]  /*16b0*/  UIADD3 UR14, UR6, 0x2, URZ ;  /* 0x00000002060e7890 */ /* 0x000fe2000fffe03f */
[----:B------:R-:W-:Y:S01]  /*16c0*/  UMOV UR13, 0x40000040 ;  /* 0x40000040000d7882 */ /* 0x000fe20000000000 */
[----:B------:R-:W-:Y:S01]  /*16d0*/  UMOV UR15, 0x40000040 ;  /* 0x40000040000f7882 */ /* 0x000fe20000000000 */
[----:B------:R-:W-:Y:S02]  /*16e0*/  WARPGROUP.DEPBAR.LE gsb0, 0x0 ;  /* 0x00008000000079c5 */ /* 0x000fe40000010000 */
[----:B------:R-:W-:-:S06]  /*16f0*/  WARPGROUP.ARRIVE ;  /* 0x00000000000079c5 */ /* 0x000fcc0000000000 */
[----:B------:R-:W-:Y:S01]  /*1700*/  HGMMA.64x128x8.F32.TF32 R88, gdesc[UR12], R88, gsb0 ;  /* 0x05e000000c5879f0 */ /* 0x000fe20008002858 */
[----:B------:R-:W-:Y:S01]  /*1710*/  UIADD3 UR12, UR8, 0x402, URZ ;  /* 0x00000402080c7890 */ /* 0x000fe2000fffe03f */
[----:B------:R-:W-:Y:S01]  /*1720*/  UMOV UR13, 0x40000040 ;  /* 0x40000040000d7882 */ /* 0x000fe20000000000 */
[----:B------:R-:W-:Y:S02]  /*1730*/  WARPGROUP.DEPBAR.LE gsb0, 0x0 ;  /* 0x00008000000079c5 */ /* 0x000fe40000010000 */
[----:B------:R-:W-:-:S07]  /*1740*/  WARPGROUP.ARRIVE ;  /* 0x00000000000079c5 */ /* 0x000fce0000000000 */
[----:B------:R-:W-:Y:S01]  /*1750*/  HGMMA.64x128x8.F32.TF32 R24, gdesc[UR12], R24, gsb0 ;  /* 0x05e000000c1879f0 */ /* 0x000fe20008002818 */
        /* <DEDUP_REMOVED lines=71> */
[----:B------:R-:W-:Y:S03]  /*1bd0*/  HGMMA.64x128x8.F32.TF32 R24, gdesc[UR12], R24, gsb0 ;  /* 0x05e000000c1879f0 */ /* 0x000fe60008002818 */
[----:B------:R-:W-:Y:S02]  /*1be0*/  WARPGROUP.DEPBAR.LE gsb0, 0x0 ;  /* 0x00008000000079c5 */ /* 0x000fe40000010000 */
[----:B------:R-:W-:Y:S05]  /*1bf0*/  @!P1 BRA `(.L_x_22) ;  /* 0x0000000800349947 */ /* 0x000fea0003800000 */
[----:B------:R-:W-:Y:S02]  /*1c00*/  UIADD3 UR6, UR39, 0x1, URZ ;  /* 0x0000000127067890 */ /* 0x000fe4000fffe03f */
[----:B------:R-:W-:Y:S02]  /*1c10*/  IMAD.U32 R3, RZ, RZ, UR39 ;  /* 0x00000027ff037e24 */ /* 0x000fe4000f8e00ff */
[----:B------:R-:W-:-:S04]  /*1c20*/  UISETP.NE.AND UP0, UPT, UR6, 0x3, UPT ;  /* 0x000000030600788c */ /* 0x000fc8000bf05270 */
[----:B------:R-:W-:Y:S02]  /*1c30*/  USEL UR7, URZ, 0x1, UP0 ;  /* 0x000000013f077887 */ /* 0x000fe40008000000 */
[----:B------:R-:W-:Y:S02]  /*1c40*/  USEL UR6, UR6, URZ, UP0 ;  /* 0x0000003f06067287 */ /* 0x000fe40008000000 */
[----:B------:R-:W-:-:S06]  /*1c50*/  ULOP3.LUT UR7, UR38, UR7, URZ, 0x3c, !UPT ;  /* 0x0000000726077292 */ /* 0x000fcc000f8e3c3f */
[----:B------:R-:W-:-:S07]  /*1c60*/  IMAD.U32 R7, RZ, RZ, UR7 ;  /* 0x00000007ff077e24 */ /* 0x000fce000f8e00ff */
.L_x_29:
[----:B------:R-:W-:Y:S05]  /*1c70*/  @!P0 BRA `(.L_x_23) ;  /* 0x0000000000048947 */ /* 0x000fea0003800000 */
[----:B------:R-:W-:Y:S01]  /*1c80*/  BPT.TRAP 0x1 ;  /* 0x000000040000795c */ /* 0x000fe20000300000 */
.L_x_23:
[----:B------:R-:W3:Y:S01]  /*1c90*/  S2UR UR8, SR_CgaCtaId ;  /* 0x00000000000879c3 */ /* 0x000ee20000008800 */
[----:B------:R-:W-:Y:S01]  /*1ca0*/  UMOV UR7, 0x400 ;  /* 0x0000040000077882 */ /* 0x000fe20000000000 */
[----:B01----:R-:W-:Y:S01]  /*1cb0*/  IMAD.U32 R5, RZ, RZ, UR6 ;  /* 0x00000006ff057e24 */ /* 0x003fe2000f8e00ff */
[----:B------:R-:W-:Y:S01]  /*1cc0*/  SHF.L.U32 R4, R7, 0x1f, RZ ;  /* 0x0000001f07047819 */ /* 0x000fe200000006ff */
[----:B---3--:R-:W-:-:S06]  /*1cd0*/  ULEA UR7, UR8, UR7, 0x18 ;  /* 0x0000000708077291 */ /* 0x008fcc000f8ec03f */
[----:B------:R-:W-:-:S04]  /*1ce0*/  IMAD.U32 R6, RZ, RZ, UR7 ;  /* 0x00000007ff067e24 */ /* 0x000fc8000f8e00ff */
[----:B------:R-:W-:-:S04]  /*1cf0*/  IMAD R5, R5, 0x8, R6 ;  /* 0x0000000805057824 */ /* 0x000fc800078e0206 */
[----:B------:R0:W1:Y:S01]  /*1d00*/  SYNCS.PHASECHK.TRANS64.TRYWAIT P1, [R5+URZ], R4 ;  /* 0x00000004050075a7 */ /* 0x000062000802017f */
[----:B------:R-:W-:Y:S05]  /*1d10*/  @!P0 BRA `(.L_x_24) ;  /* 0x0000000000048947 */ /* 0x000fea0003800000 */
[----:B------:R-:W-:Y:S01]  /*1d20*/  BPT.TRAP 0x1 ;  /* 0x000000040000795c */ /* 0x000fe20000300000 */
.L_x_24:
[----:B-1----:R-:W-:Y:S05]  /*1d30*/  @P1 BRA `(.L_x_25) ;  /* 0x0000000000081947 */ /* 0x002fea0003800000 */
[----:B------:R-:W1:Y:S02]  /*1d40*/  SYNCS.PHASECHK.TRANS64.TRYWAIT P1, [R5+URZ], R4 ;  /* 0x00000004050075a7 */ /* 0x000e64000802017f */
[----:B-1----:R-:W-:Y:S05]  /*1d50*/  @!P1 BRA `(.L_x_26) ;  /* 0x000000a800b49947 */ /* 0x002fea0003800000 */
.L_x_25:
[----:B------:R-:W-:Y:S01]  /*1d60*/  ULEA UR10, UR6, UR4, 0xc ;  /* 0x00000004060a7291 */ /* 0x000fe2000f8e603f */
[----:B------:R-:W-:Y:S01]  /*1d70*/  WARPGROUP.ARRIVE ;  /* 0x00000000000079c5 */ /* 0x000fe20000000000 */
[----:B------:R-:W-:Y:S01]  /*1d80*/  ULEA UR8, UR6, UR5, 0xb ;  /* 0x0000000506087291 */ /* 0x000fe2000f8e583f */
[----:B------:R-:W-:Y:S01]  /*1d90*/  UMOV UR13, 0x40000040 ;  /* 0x40000040000d7882 */ /* 0x000fe20000000000 */
[----:B------:R-:W-:-:S03]  /*1da0*/  UMOV UR15, 0x40000040 ;  /* 0x40000040000f7882 */ /* 0x000fc60000000000 */
[----:B------:R-:W-:Y:S02]  /*1db0*/  UMOV UR12, UR10 ;  /* 0x0000000a000c7c82 */ /* 0x000fe40008000000 */
[----:B------:R-:W-:Y:S02]  /*1dc0*/  UMOV UR14, UR8 ;  /* 0x00000008000e7c82 */ /* 0x000fe40008000000 */
        /* <DEDUP_REMOVED lines=92> */
[----:B------:R-:W-:Y:S01]  /*2390*/  BPT.TRAP 0x1 ;  /* 0x000000040000795c */ /* 0x000fe20000300000 */
.L_x_27:
[----:B------:R-:W-:-:S13]  /*23a0*/  ISETP.NE.AND P1, PT, R22, RZ, PT ;  /* 0x000000ff1600720c */ /* 0x000fda0003f25270 */
[----:B01----:R-:W-:-:S04]  /*23b0*/  @P1 IMAD R4, R3, 0x8, R6 ;  /* 0x0000000803041824 */ /* 0x003fc800078e0206 */
[----:B------:R-:W-:-:S05]  /*23c0*/  @P1 VIADD R5, R4, 0x18 ;  /* 0x0000001804051836 */ /* 0x000fca0000000000 */
[----:B------:R-:W-:-:S04]  /*23d0*/  @P1 PRMT R5, R152, 0x654, R5 ;  /* 0x0000065498051816 */ /* 0x000fc80000000005 */
[----:B------:R0:W-:Y:S01]  /*23e0*/  @P1 SYNCS.ARRIVE.TRANS64.RED.A1T0 RZ, [R5+URZ], RZ ;  /* 0x000000ff05ff19a7 */ /* 0x0001e2000810043f */
[----:B------:R-:W-:-:S13]  /*23f0*/  ISETP.GT.U32.AND P1, PT, R19, 0x1, PT ;  /* 0x000000011300780c */ /* 0x000fda0003f24070 */
[----:B0-----:R-:W-:Y:S05]  /*2400*/  @P1 BRA `(.L_x_28) ;  /* 0x0000000000041947 */ /* 0x001fea0003800000 */
[----:B------:R-:W-:Y:S01]  /*2410*/  BPT.TRAP 0x1 ;  /* 0x000000040000795c */ /* 0x000fe20000300000 */
.L_x_28:
[----:B------:R-:W-:Y:S01]  /*2420*/  UIADD3 UR6, UR6, 0x1, URZ ;  /* 0x0000000106067890 */ /* 0x000fe2000fffe03f */
[C---:B------:R-:W-:Y:S01]  /*2430*/  ISETP.GT.AND P2, PT, R0.reuse, 0x1, PT ;  /* 0x000000010000780c */ /* 0x040fe20003f44270 */
[----:B------:R-:W-:Y:S02]  /*2440*/  VIADD R3, R3, 0x1 ;  /* 0x0000000103037836 */ /* 0x000fe40000000000 */
[----:B------:R-:W-:Y:S01]  /*2450*/  UISETP.NE.AND UP0, UPT, UR6, 0x3, UPT ;  /* 0x000000030600788c */ /* 0x000fe2000bf05270 */
[----:B------:R-:W-:Y:S02]  /*2460*/  VIADD R0, R0, 0xffffffff ;  /* 0xffffffff00007836 */ /* 0x000fe40000000000 */
[C---:B------:R-:W-:Y:S01]  /*2470*/  ISETP.NE.AND P1, PT, R3.reuse, 0x3, PT ;  /* 0x000000030300780c */ /* 0x040fe20003f25270 */
[----:B------:R-:W-:Y:S02]  /*2480*/  USEL UR7, URZ, 0x1, UP0 ;  /* 0x000000013f077887 */ /* 0x000fe40008000000 */
[----:B------:R-:W-:Y:S01]  /*2490*/  USEL UR6, UR6, URZ, UP0 ;  /* 0x0000003f06067287 */ /* 0x000fe20008000000 */
[----:B------:R-:W-:-:S03]  /*24a0*/  SEL R3, R3, RZ, P1 ;  /* 0x000000ff03037207 */ /* 0x000fc60000800000 */
[----:B------:R-:W-:Y:S01]  /*24b0*/  LOP3.LUT R7, R7, UR7, RZ, 0x3c, !PT ;  /* 0x0000000707077c12 */ /* 0x000fe2000f8e3cff */
[----:B------:R-:W-:Y:S07]  /*24c0*/  @P2 BRA `(.L_x_29) ;  /* 0xfffffff400e82947 */ /* 0x000fee000383ffff */
.L_x_22:
[----:B------:R-:W3:Y:S02]  /*24d0*/  LDC R0, c[0x0][0x28c] ;  /* 0x0000a300ff007b82 */ /* 0x000ee40000000800 */
[----:B---3--:R-:W-:-:S13]  /*24e0*/  ISETP.GE.AND P1, PT, R0, 0x1, PT ;  /* 0x000000010000780c */ /* 0x008fda0003f26270 */
[----:B------:R-:W-:Y:S05]  /*24f0*/  @!P1 BRA `(.L_x_30) ;  /* 0x0000000000509947 */ /* 0x000fea0003800000 */
[----:B------:R-:W-:Y:S05]  /*2500*/  @!P0 BRA `(.L_x_31) ;  /* 0x0000000000048947 */ /* 0x000fea0003800000 */
[----:B------:R-:W-:Y:S01]  /*2510*/  BPT.TRAP 0x1 ;  /* 0x000000040000795c */ /* 0x000fe20000300000 */
.L_x_31:
[----:B------:R-:W-:Y:S01]  /*2520*/  ISETP.NE.AND P0, PT, R22, RZ, PT ;  /* 0x000000ff1600720c */ /* 0x000fe20003f05270 */
[----:B------:R-:W-:Y:S01]  /*2530*/  BSSY B0, `(.L_x_32) ;  /* 0x000000e000007945 */ /* 0x000fe20003800000 */
[----:B------:R-:W-:-:S11]  /*2540*/  ISETP.GT.U32.AND P1, PT, R19, 0x1, PT ;  /* 0x000000011300780c */ /* 0x000fd60003f24070 */
[----:B------:R-:W-:Y:S05]  /*2550*/  @!P0 BRA `(.L_x_33) ;  /* 0x00000000002c8947 */ /* 0x000fea0003800000 */
[----:B------:R-:W-:-:S04]  /*2560*/  UISETP.LT.AND UP0, UPT, UR40, 0x1, UPT ;  /* 0x000000012800788c */ /* 0x000fc8000bf01270 */
[----:B------:R-:W-:-:S04]  /*2570*/  USEL UR6, UR40, 0x1, UP0 ;  /* 0x0000000128067887 */ /* 0x000fc80008000000 */
[----:B------:R-:W-:-:S04]  /*2580*/  UIADD3 UR6, UR39, UR40, -UR6 ;  /* 0x0000002827067290 */ /* 0x000fc8000fffe806 */
[----:B------:R-:W-:-:S04]  /*2590*/  UIMAD.WIDE.U32 UR4, UR6, -0x55555555, URZ ;  /* 0xaaaaaaab060478a5 */ /* 0x000fc8000f8e003f */
[----:B------:R-:W-:-:S04]  /*25a0*/  USHF.R.U32.HI UR4, URZ, 0x1, UR5 ;  /* 0x000000013f047899 */ /* 0x000fc80008011605 */
[----:B------:R-:W-:-:S06]  /*25b0*/  UIMAD UR6, UR4, -0x3, UR6 ;  /* 0xfffffffd040678a4 */ /* 0x000fcc000f8e0206 */
[----:B------:R-:W-:-:S04]  /*25c0*/  IMAD.U32 R3, RZ, RZ, UR6 ;  /* 0x00000006ff037e24 */ /* 0x000fc8000f8e00ff */
[----:B------:R-:W-:-:S04]  /*25d0*/  IMAD R0, R3, 0x8, R6 ;  /* 0x0000000803007824 */ /* 0x000fc800078e0206 */
[----:B------:R-:W-:-:S05]  /*25e0*/  VIADD R3, R0, 0x18 ;  /* 0x0000001800037836 */ /* 0x000fca0000000000 */
[----:B------:R-:W-:-:S04]  /*25f0*/  PRMT R3, R152, 0x654, R3 ;  /* 0x0000065498037816 */ /* 0x000fc80000000003 */
[----:B------:R3:W-:Y:S03]  /*2600*/  SYNCS.ARRIVE.TRANS64.RED.A1T0 RZ, [R3+URZ], RZ ;  /* 0x000000ff03ff79a7 */ /* 0x0007e6000810043f */
.L_x_33:
[----:B------:R-:W-:Y:S05]  /*2610*/  BSYNC B0 ;  /* 0x0000000000007941 */ /* 0x000fea0003800000 */
.L_x_32:
[----:B------:R-:W-:Y:S05]  /*2620*/  @P1 BRA `(.L_x_30) ;  /* 0x0000000000041947 */ /* 0x000fea0003800000 */
[----:B------:R-:W-:Y:S01]  /*2630*/  BPT.TRAP 0x1 ;  /* 0x000000040000795c */ /* 0x000fe20000300000 */
.L_x_30:
[----:B------:R-:W4:Y:S01]  /*2640*/  LDC R6, c[0x0][0x288] ;  /* 0x0000a200ff067b82 */ /* 0x000f220000000800 */
[--C-:B------:R-:W-:Y:S01]  /*2650*/  SHF.R.U32.HI R0, RZ, 0x2, R18.reuse ;  /* 0x00000002ff007819 */ /* 0x100fe20000011612 */
[----:B------:R-:W-:Y:S01]  /*2660*/  IMAD.SHL.U32 R13, R154, 0x80, RZ ;  /* 0x000000809a0d7824 */ /* 0x000fe200078e00ff */
[----:B01----:R-:W-:Y:S01]  /*2670*/  SHF.R.U32.HI R5, RZ, 0x7, R18 ;  /* 0x00000007ff057819 */ /* 0x003fe20000011612 */
[----:B------:R-:W-:Y:S01]  /*2680*/  UIADD3 UR39, UR40, UR39, URZ ;  /* 0x0000002728277290 */ /* 0x000fe2000fffe03f */
[----:B------:R-:W-:Y:S01]  /*2690*/  LOP3.LUT R4, R18, 0x60, RZ, 0xc0, !PT ;  /* 0x0000006012047812 */ /* 0x000fe200078ec0ff */
[----:B------:R-:W-:Y:S01]  /*26a0*/  ULDC UR7, c[0x0][0x284] ;  /* 0x0000a10000077ab9 */ /* 0x000fe20000000800 */
[----:B---3--:R-:W-:Y:S01]  /*26b0*/  LOP3.LUT R3, R0, 0x7, RZ, 0xc0, !PT ;  /* 0x0000000700037812 */ /* 0x008fe200078ec0ff */
[----:B------:R-:W-:Y:S01]  /*26c0*/  UISETP.GT.U32.AND UP0, UPT, UR39, 0x2, UPT ;  /* 0x000000022700788c */ /* 0x000fe2000bf04070 */
[----:B------:R-:W-:Y:S01]  /*26d0*/  LOP3.LUT R0, R5, 0x1, RZ, 0xc0, !PT ;  /* 0x0000000105007812 */ /* 0x000fe200078ec0ff */
[----:B------:R-:W-:Y:S01]  /*26e0*/  UISETP.GE.U32.AND UP1, UPT, UR40, 0x3, UPT ;  /* 0x000000032800788c */ /* 0x000fe2000bf26070 */
[----:B------:R-:W-:Y:S01]  /*26f0*/  SHF.R.U32.HI R10, RZ, 0x1, R4 ;  /* 0x00000001ff0a7819 */ /* 0x000fe20000011604 */
[----:B------:R-:W-:Y:S01]  /*2700*/  UISETP.LT.U32.AND UP0, UPT, UR40, 0x3, UP0 ;  /* 0x000000032800788c */ /* 0x000fe20008701070 */
[----:B------:R-:W-:Y:S01]  /*2710*/  LOP3.LUT R4, R18, 0x3, RZ, 0xc0, !PT ;  /* 0x0000000312047812 */ /* 0x000fe200078ec0ff */
[----:B------:R-:W-:Y:S01]  /*2720*/  IMAD.SHL.U32 R8, R0, 0x40, RZ ;  /* 0x0000004000087824 */ /* 0x000fe200078e00ff */
[----:B------:R-:W-:Y:S01]  /*2730*/  IADD3 R5, RZ, -R10, -R3 ;  /* 0x8000000aff057210 */ /* 0x000fe20007ffe803 */
[----:B------:R-:W-:Y:S01]  /*2740*/  ULDC.64 UR8, c[0x0][0x5d0] ;  /* 0x0001740000087ab9 */ /* 0x000fe20000000a00 */
[----:B------:R-:W-:Y:S01]  /*2750*/  SHF.R.S32.HI R21, RZ, 0x1f, R23 ;  /* 0x0000001fff157819 */ /* 0x000fe20000011417 */
[----:B------:R-:W-:Y:S01]  /*2760*/  UIMAD.WIDE.U32 UR4, UR39, -0x55555555, URZ ;  /* 0xaaaaaaab270478a5 */ /* 0x000fe2000f8e003f */
[----:B--2---:R-:W-:Y:S01]  /*2770*/  LOP3.LUT R157, R8, 0x40, R3, 0xe2, !PT ;  /* 0x00000040089d7812 */ /* 0x004fe200078ee203 */
[----:B------:R-:W-:Y:S01]  /*2780*/  IMAD R3, R0, -0x40, R5 ;  /* 0xffffffc000037824 */ /* 0x000fe200078e0205 */
[----:B------:R-:W-:Y:S01]  /*2790*/  USEL UR6, URZ, 0x1, !UP0 ;  /* 0x000000013f067887 */ /* 0x000fe2000c000000 */
[----:B------:R-:W-:Y:S01]  /*27a0*/  IMAD.SHL.U32 R0, R153, 0x100, RZ ;  /* 0x0000010099007824 */ /* 0x000fe200078e00ff */
[----:B------:R-:W-:Y:S01]  /*27b0*/  USHF.R.U32.HI UR4, URZ, 0x1, UR5 ;  /* 0x000000013f047899 */ /* 0x000fe20008011605 */
[----:B----4-:R-:W-:Y:S01]  /*27c0*/  IMAD R12, R4, -0x2, R6 ;  /* 0xfffffffe040c7824 */ /* 0x010fe200078e0206 */
[----:B------:R-:W-:Y:S01]  /*27d0*/  ISETP.GE.AND P0, PT, R13, R6, PT ;  /* 0x000000060d00720c */ /* 0x000fe20003f06270 */
[----:B------:R-:W-:Y:S01]  /*27e0*/  IMAD.SHL.U32 R6, R18, 0x2, RZ ;  /* 0x0000000212067824 */ /* 0x000fe200078e00ff */
[----:B------:R-:W-:Y:S01]  /*27f0*/  ULOP3.LUT UR38, UR38, UR6, URZ, 0x3c, !UPT ;  /* 0x0000000626267292 */ /* 0x000fe2000f8e3c3f */
[----:B------:R-:W-:Y:S01]  /*2800*/  IMAD R4, R21, UR8, RZ ;  /* 0x0000000815047c24 */ /* 0x000fe2000f8e02ff */
[C---:B------:R-:W-:Y:S01]  /*2810*/  ISETP.GE.OR P0, PT, R0.reuse, UR7, P0 ;  /* 0x0000000700007c0c */ /* 0x040fe20008706670 */
[----:B------:R-:W-:Y:S01]  /*2820*/  IMAD.WIDE R8, R153, 0x100, RZ ;  /* 0x0000010099087825 */ /* 0x000fe200078e02ff */
[----:B------:R-:W-:Y:S01]  /*2830*/  LOP3.LUT R6, R13, 0x6, R6, 0xf8, !PT ;  /* 0x000000060d067812 */ /* 0x000fe200078ef806 */
[----:B------:R-:W-:Y:S01]  /*2840*/  UIMAD UR39, UR4, -0x3, UR39 ;  /* 0xfffffffd042778a4 */ /* 0x000fe2000f8e0227 */
[----:B------:R-:W-:Y:S01]  /*2850*/  IADD3 R3, -R0, UR7, R3 ;  /* 0x0000000700037c10 */ /* 0x000fe2000fffe103 */
[----:B------:R-:W-:Y:S01]  /*2860*/  IMAD R11, R23, UR9, R4 ;  /* 0x00000009170b7c24 */ /* 0x000fe2000f8e0204 */
[----:B------:R-:W-:Y:S01]  /*2870*/  SHF.R.S32.HI R7, RZ, 0x1f, R6 ;  /* 0x0000001fff077819 */ /* 0x000fe20000011406 */
[----:B------:R-:W-:Y:S01]  /*2880*/  @UP1 ULOP3.LUT UR38, UR38, 0x1, UR4, 0x78, !UPT ;  /* 0x0000000126261892 */ /* 0x000fe2000f8e7804 */
[----:B------:R-:W-:Y:S01]  /*2890*/  LOP3.LUT R157, R8, R157, R10, 0xfe, !PT ;  /* 0x0000009d089d7212 */ /* 0x000fe200078efe0a */
[----:B------:R-:W-:-:S02]  /*28a0*/  IMAD.IADD R0, R12, 0x1, -R13 ;  /* 0x000000010c007824 */ /* 0x000fc400078e0a0d */
[----:B------:R-:W-:-:S04]  /*28b0*/  IMAD.WIDE.U32 R4, R23, UR8, R6 ;  /* 0x0000000817047c25 */ /* 0x000fc8000f8e0006 */
[----:B------:R-:W-:Y:S02]  /*28c0*/  IMAD.IADD R11, R5, 0x1, R11 ;  /* 0x00000001050b7824 */ /* 0x000fe400078e020b */
[----:B------:R-:W-:Y:S02]  /*28d0*/  IMAD.MOV.U32 R153, RZ, RZ, -0x1 ;  /* 0xffffffffff997424 */ /* 0x000fe400078e00ff */
[----:B------:R-:W-:Y:S01]  /*28e0*/  IMAD.MOV.U32 R10, RZ, RZ, R4 ;  /* 0x000000ffff0a7224 */ /* 0x000fe200078e0004 */
[----:B------:R-:W-:Y:S06]  /*28f0*/  @P0 BRA `(.L_x_34) ;  /* 0x0000008000600947 */ /* 0x000fec0003800000 */
[----:B------:R-:W0:Y:S01]  /*2900*/  LDC.64 R4, c[0x0][0x5c8] ;  /* 0x00017200ff047b82 */ /* 0x000e220000000a00 */
[----:B-----5:R-:W-:Y:S01]  /*2910*/  FSETP.NEU.AND P0, PT, R156, RZ, PT ;  /* 0x000000ff9c00720b */ /* 0x020fe20003f0d000 */
[----:B------:R-:W-:Y:S01]  /*2920*/  BSSY B0, `(.L_x_34) ;  /* 0x0000815000007945 */ /* 0x000fe20003800000 */
[----:B------:R-:W-:-:S04]  /*2930*/  ISETP.GT.AND P3, PT, R3, RZ, PT ;  /* 0x000000ff0300720c */ /* 0x000fc80003f64270 */
[----:B------:R-:W-:Y:S01]  /*2940*/  ISETP.GT.AND P2, PT, R0, RZ, P3 ;  /* 0x000000ff0000720c */ /* 0x000fe20001f44270 */
[-C--:B0-----:R-:W-:Y:S02]  /*2950*/  IMAD R12, R9, R4.reuse, RZ ;  /* 0x00000004090c7224 */ /* 0x081fe400078e02ff */
[----:B------:R-:W-:-:S04]  /*2960*/  IMAD.WIDE.U32 R170, R157, R4, R10 ;  /* 0x000000049daa7225 */ /* 0x000fc800078e000a */
[----:B------:R-:W-:-:S04]  /*2970*/  IMAD R11, R157, R5, R12 ;  /* 0x000000059d0b7224 */ /* 0x000fc800078e020c */
[----:B------:R-:W-:Y:S01]  /*2980*/  IMAD.IADD R173, R171, 0x1, R11 ;  /* 0x00000001abad7824 */ /* 0x000fe200078e020b */
[----:B------:R-:W-:Y:S06]  /*2990*/  @!P0 BRA `(.L_x_35) ;  /* 0x0000005c00108947 */ /* 0x000fec0003800000 */
[----:B------:R-:W0:Y:S01]  /*29a0*/  LDC.64 R12, c[0x0][0x5b8] ;  /* 0x00016e00ff0c7b82 */ /* 0x000e220000000a00 */
[----:B------:R-:W-:-:S07]  /*29b0*/  ULDC.64 UR4, c[0x0][0x5c0] ;  /* 0x0001700000047ab9 */ /* 0x000fce0000000a00 */
[----:B------:R-:W1:Y:S08]  /*29c0*/  LDC.64 R14, c[0x0][0x5b0] ;  /* 0x00016c00ff0e7b82 */ /* 0x000e700000000a00 */
[----:B------:R-:W2:Y:S01]  /*29d0*/  LDC.64 R10, c[0x0][0x5a8] ;  /* 0x00016a00ff0a7b82 */ /* 0x000ea20000000a00 */
[----:B0-----:R-:W-:-:S04]  /*29e0*/  IMAD R20, R21, R12, RZ ;  /* 0x0000000c15147224 */ /* 0x001fc800078e02ff */
[C---:B------:R-:W-:Y:S02]  /*29f0*/  IMAD R13, R23.reuse, R13, R20 ;  /* 0x0000000d170d7224 */ /* 0x040fe400078e0214 */
[----:B------:R-:W-:-:S04]  /*2a00*/  IMAD.WIDE.U32 R20, R23, R12, R6 ;  /* 0x0000000c17147225 */ /* 0x000fc800078e0006 */
[-C--:B-1----:R-:W-:Y:S02]  /*2a10*/  IMAD R154, R9, R14.reuse, RZ ;  /* 0x0000000e099a7224 */ /* 0x082fe400078e02ff */
[----:B------:R-:W-:Y:S02]  /*2a20*/  IMAD.IADD R159, R21, 0x1, R13 ;  /* 0x00000001159f7824 */ /* 0x000fe400078e020d */
[----:B------:R-:W-:Y:S02]  /*2a30*/  IMAD.MOV.U32 R158, RZ, RZ, R20 ;  /* 0x000000ffff9e7224 */ /* 0x000fe400078e0014 */
[C---:B------:R-:W-:Y:S02]  /*2a40*/  IMAD R171, R157.reuse, R15, R154 ;  /* 0x0000000f9dab7224 */ /* 0x040fe400078e029a */
[----:B------:R-:W-:-:S04]  /*2a50*/  IMAD.WIDE.U32 R160, R157, R14, R158 ;  /* 0x0000000e9da07225 */ /* 0x000fc800078e009e */
[----:B------:R-:W-:Y:S01]  /*2a60*/  IMAD.IADD R154, R161, 0x1, R171 ;  /* 0x00000001a19a7824 */ /* 0x000fe200078e02ab */
[----:B--2---:R-:W-:-:S04]  /*2a70*/  LEA R162, P0, R160, R10, 0x2 ;  /* 0x0000000aa0a27211 */ /* 0x004fc800078010ff */
[----:B------:R-:W-:-:S05]  /*2a80*/  LEA.HI.X R163, R160, R11, R154, 0x2, P0 ;  /* 0x0000000ba0a37211 */ /* 0x000fca00000f149a */
[----:B------:R0:W2:Y:S01]  /*2a90*/  @P2 LDG.E.LTC128B R154, desc[UR36][R162.64] ;  /* 0x00000024a29a2981 */ /* 0x0000a2000c1e1920 */
[----:B------:R-:W-:Y:S01]  /*2aa0*/  LEA R160, P0, R170, UR4, 0x2 ;  /* 0x00000004aaa07c11 */ /* 0x000fe2000f8010ff */
[----:B------:R-:W-:Y:S01]  /*2ab0*/  IMAD.WIDE.U32 R164, R157, R14, R6 ;  /* 0x0000000e9da47225 */ /* 0x000fe200078e0006 */
[----:B------:R-:W-:Y:S01]  /*2ac0*/  ISETP.GT.AND P1, PT, R0, 0x1, P3 ;  /* 0x000000010000780c */ /* 0x000fe20001f24270 */
[----:B------:R-:W-:Y:S02]  /*2ad0*/  BSSY B1, `(.L_x_36) ;  /* 0x0000011000017945 */ /* 0x000fe40003800000 */
[----:B------:R-:W-:Y:S02]  /*2ae0*/  IMAD.IADD R165, R171, 0x1, R165 ;  /* 0x00000001aba57824 */ /* 0x000fe400078e02a5 */
[----:B------:R-:W-:Y:S01]  /*2af0*/  IMAD.WIDE.U32 R166, R23, R12, R164 ;  /* 0x0000000c17a67225 */ /* 0x000fe200078e00a4 */
[----:B0-----:R-:W-:-:S03]  /*2b00*/  SHF.L.U64.HI R163, R14, 0x3, R15 ;  /* 0x000000030ea37819 */ /* 0x001fc6000001020f */
[----:B------:R-:W-:Y:S01]  /*2b10*/  IMAD.SHL.U32 R162, R14, 0x8, RZ ;  /* 0x000000080ea27824 */ /* 0x000fe200078e00ff */
[----:B--2---:R-:W-:-:S05]  /*2b20*/  LOP3.LUT R161, R154, 0xffffe000, RZ, 0xc0, !PT ;  /* 0xffffe0009aa17812 */ /* 0x004fca00078ec0ff */
[----:B------:R-:W-:Y:S01]  /*2b30*/  FMUL R169, R161, R156 ;  /* 0x0000009ca1a97220 */ /* 0x000fe20000400000 */
[----:B------:R-:W-:Y:S01]  /*2b40*/  LEA.HI.X R161, R170, UR5, R173, 0x2, P0 ;  /* 0x00000005aaa17c11 */ /* 0x000fe200080f14ad */
[----:B------:R-:W-:Y:S01]  /*2b50*/  IMAD.WIDE.U32 R172, R157, R14, R162 ;  /* 0x0000000e9dac7225 */ /* 0x000fe200078e00a2 */
[----:B------:R-:W-:-:S03]  /*2b60*/  LEA R164, P0, R166, R10, 0x2 ;  /* 0x0000000aa6a47211 */ /* 0x000fc600078010ff */
[----:B------:R-:W-:Y:S01]  /*2b70*/  FFMA R169, R88, R155, R169 ;  /* 0x0000009b58a97223 */ /* 0x000fe200000000a9 */
[----:B------:R-:W-:-:S04]  /*2b80*/  IMAD.IADD R88, R13, 0x1, R167 ;  /* 0x000000010d587824 */ /* 0x000fc800078e02a7 */
[----:B------:R-:W-:Y:S02]  /*2b90*/  F2FP.TF32.F32.PACK_B R169, R169 ;  /* 0x000000a9ffa9723e */ /* 0x000fe400024050ff */
[----:B------:R-:W-:-:S03]  /*2ba0*/  LEA.HI.X R165, R166, R11, R88, 0x2, P0 ;  /* 0x0000000ba6a57211 */ /* 0x000fc600000f1458 */
[----:B------:R0:W-:Y:S01]  /*2bb0*/  @P2 STG.E desc[UR36][R160.64], R169 ;  /* 0x000000a9a0002986 */ /* 0x0001e2000c101924 */
[----:B------:R-:W-:Y:S05]  /*2bc0*/  @!P1 BRA `(.L_x_37) ;  /* 0x0000000000049947 */ /* 0x000fea0003800000 */
[----:B------:R1:W5:Y:S02]  /*2bd0*/  LDG.E.LTC128B R154, desc[UR36][R164.64+0x4] ;  /* 0x00000424a49a7981 */ /* 0x000364000c1e1920 */
.L_x_37:
[----:B------:R-:W-:Y:S05]  /*2be0*/  BSYNC B1 ;  /* 0x0000000000017941 */ /* 0x000fea0003800000 */
.L_x_36:
[----:B-----5:R-:W-:Y:S01]  /*2bf0*/  LOP3.LUT R167, R154, 0xffffe000, RZ, 0xc0, !PT ;  /* 0xffffe0009aa77812 */ /* 0x020fe200078ec0ff */
[----:B------:R-:W-:Y:S01]  /*2c00*/  IMAD.IADD R171, R171, 0x1, R173 ;  /* 0x00000001abab7824 */ /* 0x000fe200078e02ad */
[----:B------:R-:W-:Y:S02]  /*2c10*/  ISETP.GT.AND P0, PT, R3, 0x8, PT ;  /* 0x000000080300780c */ /* 0x000fe40003f04270 */
[----:B------:R-:W-:Y:S01]  /*2c20*/  IADD3 R166, P4, R20, R172, RZ ;  /* 0x000000ac14a67210 */ /* 0x000fe20007f9e0ff */
[----:B------:R-:W-:Y:S01]  /*2c30*/  FMUL R88, R167, R156 ;  /* 0x0000009ca7587220 */ /* 0x000fe20000400000 */
[----:B------:R-:W-:-:S03]  /*2c40*/  ISETP.GT.AND P2, PT, R0, RZ, P0 ;  /* 0x000000ff0000720c */ /* 0x000fc60000744270 */
[----:B------:R-:W-:Y:S01]  /*2c50*/  FFMA R175, R89, R155, R88 ;  /* 0x0000009b59af7223 */ /* 0x000fe20000000058 */
[----:B------:R-:W-:Y:S01]  /*2c60*/  IMAD.X R167, R171, 0x1, R159, P4 ;  /* 0x00000001aba77824 */ /* 0x000fe200020e069f */
[----:B------:R-:W-:-:S03]  /*2c70*/  LEA R88, P4, R166, R10, 0x2 ;  /* 0x0000000aa6587211 */ /* 0x000fc600078810ff */
[----:B------:R-:W-:Y:S02]  /*2c80*/  F2FP.TF32.F32.PACK_B R175, R175 ;  /* 0x000000afffaf723e */ /* 0x000fe400024050ff */
[----:B------:R-:W-:-:S03]  /*2c90*/  LEA.HI.X R89, R166, R11, R167, 0x2, P4 ;  /* 0x0000000ba6597211 */ /* 0x000fc600020f14a7 */
[----:B------:R2:W-:Y:S04]  /*2ca0*/  @P1 STG.E desc[UR36][R160.64+0x4], R175 ;  /* 0x000004afa0001986 */ /* 0x0005e8000c101924 */
[----:B------:R3:W0:Y:S01]  /*2cb0*/  @P2 LDG.E.LTC128B R154, desc[UR36][R88.64] ;  /* 0x00000024589a2981 */ /* 0x000622000c1e1920 */
[----:B------:R-:W-:Y:S01]  /*2cc0*/  IMAD.SHL.U32 R167, R4, 0x20, RZ ;  /* 0x0000002004a77824 */ /* 0x000fe200078e00ff */
[----:B------:R-:W-:Y:S01]  /*2cd0*/  IADD3 R172, P1, R6, R172, RZ ;  /* 0x000000ac06ac7210 */ /* 0x000fe20007f3e0ff */
[----:B------:R-:W-:Y:S03]  /*2ce0*/  BSSY B1, `(.L_x_38) ;  /* 0x0000011000017945 */ /* 0x000fe60003800000 */
[----:B------:R-:W-:Y:S01]  /*2cf0*/  IADD3 R170, P4, R167, R160, RZ ;  /* 0x000000a0a7aa7210 */ /* 0x000fe20007f9e0ff */
[----:B------:R-:W-:Y:S01]  /*2d00*/  IMAD.X R173, R7, 0x1, R171, P1 ;  /* 0x0000000107ad7824 */ /* 0x000fe200008e06ab */
[----:B------:R-:W-:Y:S01]  /*2d10*/  ISETP.GT.AND P1, PT, R0, 0x1, P0 ;  /* 0x000000010000780c */ /* 0x000fe20000724270 */
[----:B------:R-:W-:-:S03]  /*2d20*/  IMAD.WIDE.U32 R172, R23, R12, R172 ;  /* 0x0000000c17ac7225 */ /* 0x000fc600078e00ac */
[----:B---3--:R-:W-:Y:S02]  /*2d30*/  LEA R88, P5, R172, R10, 0x2 ;  /* 0x0000000aac587211 */ /* 0x008fe400078a10ff */
[----:B0-----:R-:W-:-:S05]  /*2d40*/  LOP3.LUT R169, R154, 0xffffe000, RZ, 0xc0, !PT ;  /* 0xffffe0009aa97812 */ /* 0x001fca00078ec0ff */
[----:B------:R-:W-:-:S04]  /*2d50*/  FMUL R169, R169, R156 ;  /* 0x0000009ca9a97220 */ /* 0x000fc80000400000 */
[----:B------:R-:W-:Y:S01]  /*2d60*/  FFMA R177, R90, R155, R169 ;  /* 0x0000009b5ab17223 */ /* 0x000fe200000000a9 */
[----:B------:R-:W-:Y:S01]  /*2d70*/  SHF.L.U64.HI R169, R4, 0x5, R5 ;  /* 0x0000000504a97819 */ /* 0x000fe20000010205 */
[----:B------:R-:W-:-:S03]  /*2d80*/  IMAD.IADD R90, R13, 0x1, R173 ;  /* 0x000000010d5a7824 */ /* 0x000fc600078e02ad */
[----:B------:R-:W-:Y:S01]  /*2d90*/  F2FP.TF32.F32.PACK_B R177, R177 ;  /* 0x000000b1ffb1723e */ /* 0x000fe200024050ff */
[----:B------:R-:W-:Y:S01]  /*2da0*/  IMAD.X R171, R169, 0x1, R161, P4 ;  /* 0x00000001a9ab7824 */ /* 0x000fe200020e06a1 */
[----:B------:R-:W-:-:S04]  /*2db0*/  LEA.HI.X R89, R172, R11, R90, 0x2, P5 ;  /* 0x0000000bac597211 */ /* 0x000fc800028f145a */
[----:B------:R2:W-:Y:S01]  /*2dc0*/  @P2 STG.E desc[UR36][R170.64], R177 ;  /* 0x000000b1aa002986 */ /* 0x0005e2000c101924 */
[----:B------:R-:W-:Y:S05]  /*2dd0*/  @!P1 BRA `(.L_x_39) ;  /* 0x0000000000049947 */ /* 0x000fea0003800000 */
[----:B------:R0:W5:Y:S02]  /*2de0*/  LDG.E.LTC128B R154, desc[UR36][R88.64+0x4] ;  /* 0x00000424589a7981 */ /* 0x000164000c1e1920 */
.L_x_39:
[----:B------:R-:W-:Y:S05]  /*2df0*/  BSYNC B1 ;  /* 0x0000000000017941 */ /* 0x000fea0003800000 */
.L_x_38:
[----:B-----5:R-:W-:Y:S01]  /*2e00*/  LOP3.LUT R173, R154, 0xffffe000, RZ, 0xc0, !PT ;  /* 0xffffe0009aad7812 */ /* 0x020fe200078ec0ff */
[----:B------:R-:W-:Y:S01]  /*2e10*/  BSSY B1, `(.L_x_40) ;  /* 0x000000a000017945 */ /* 0x000fe20003800000 */
[----:B------:R-:W-:-:S03]  /*2e20*/  ISETP.GT.AND P2, PT, R0, 0x8, P3 ;  /* 0x000000080000780c */ /* 0x000fc60001f44270 */
[----:B------:R-:W-:-:S04]  /*2e30*/  FMUL R90, R173, R156 ;  /* 0x0000009cad5a7220 */ /* 0x000fc80000400000 */
[----:B------:R-:W-:Y:S01]  /*2e40*/  FFMA R173, R91, R155, R90 ;  /* 0x0000009b5bad7223 */ /* 0x000fe2000000005a */
[----:B------:R-:W-:Y:S02]  /*2e50*/  @P1 IMAD.MOV.U32 R90, RZ, RZ, R170 ;  /* 0x000000ffff5a1224 */ /* 0x000fe400078e00aa */
[----:B------:R-:W-:Y:S02]  /*2e60*/  @P1 IMAD.MOV.U32 R91, RZ, RZ, R171 ;  /* 0x000000ffff5b1224 */ /* 0x000fe400078e00ab */
[----:B------:R-:W-:-:S05]  /*2e70*/  F2FP.TF32.F32.PACK_B R173, R173 ;  /* 0x000000adffad723e */ /* 0x000fca00024050ff */
[----:B------:R3:W-:Y:S01]  /*2e80*/  @P1 STG.E desc[UR36][R90.64+0x4], R173 ;  /* 0x000004ad5a001986 */ /* 0x0007e2000c101924 */
[----:B------:R-:W-:Y:S05]  /*2e90*/  @!P2 BRA `(.L_x_41) ;  /* 0x000000000004a947 */ /* 0x000fea0003800000 */
[----:B------:R4:W5:Y:S02]  /*2ea0*/  LDG.E.LTC128B R154, desc[UR36][R164.64+0x20] ;  /* 0x00002024a49a7981 */ /* 0x000964000c1e1920 */
.L_x_41:
[----:B------:R-:W-:Y:S05]  /*2eb0*/  BSYNC B1 ;  /* 0x0000000000017941 */ /* 0x000fea0003800000 */
.L_x_40:
[----:B---3-5:R-:W-:Y:S01]  /*2ec0*/  LOP3.LUT R91, R154, 0xffffe000, RZ, 0xc0, !PT ;  /* 0xffffe0009a5b7812 */ /* 0x028fe200078ec0ff */
[----:B------:R-:W-:Y:S01]  /*2ed0*/  @P2 IMAD.MOV.U32 R90, RZ, RZ, R160 ;  /* 0x000000ffff5a2224 */ /* 0x000fe200078e00a0 */
[----:B------:R-:W-:Y:S01]  /*2ee0*/  ISETP.GT.AND P1, PT, R0, 0x9, P3 ;  /* 0x000000090000780c */ /* 0x000fe20001f24270 */
[----:B------:R-:W-:Y:S02]  /*2ef0*/  BSSY B1, `(.L_x_42) ;  /* 0x0000008000017945 */ /* 0x000fe40003800000 */
[----:B------:R-:W-:-:S04]  /*2f00*/  FMUL R91, R91, R156 ;  /* 0x0000009c5b5b7220 */ /* 0x000fc80000400000 */
[----:B------:R-:W-:Y:S01]  /*2f10*/  FFMA R173, R92, R155, R91 ;  /* 0x0000009b5cad7223 */ /* 0x000fe2000000005b */
[----:B------:R-:W-:-:S04]  /*2f20*/  @P2 IMAD.MOV.U32 R91, RZ, RZ, R161 ;  /* 0x000000ffff5b2224 */ /* 0x000fc800078e00a1 */
[----:B------:R-:W-:-:S05]  /*2f30*/  F2FP.TF32.F32.PACK_B R173, R173 ;  /* 0x000000adffad723e */ /* 0x000fca00024050ff */
[----:B------:R3:W-:Y:S01]  /*2f40*/  @P2 STG.E desc[UR36][R90.64+0x20], R173 ;  /* 0x000020ad5a002986 */ /* 0x0007e2000c101924 */
[----:B------:R-:W-:Y:S05]  /*2f50*/  @!P1 BRA `(.L_x_43) ;  /* 0x0000000000049947 */ /* 0x000fea0003800000 */
[----:B------:R0:W5:Y:S02]  /*2f60*/  LDG.E.LTC128B R154, desc[UR36][R164.64+0x24] ;  /* 0x00002424a49a7981 */ /* 0x000164000c1e1920 */
.L_x_43:
[----:B------:R-:W-:Y:S05]  /*2f70*/  BSYNC B1 ;  /* 0x0000000000017941 */ /* 0x000fea0003800000 */
.L_x_42:
[----:B---3-5:R-:W-:Y:S01]  /*2f80*/  LOP3.LUT R91, R154, 0xffffe000, RZ, 0xc0, !PT ;  /* 0xffffe0009a5b7812 */ /* 0x028fe200078ec0ff */
[----:B------:R-:W-:Y:S01]  /*2f90*/  BSSY B1, `(.L_x_44) ;  /* 0x000000a000017945 */ /* 0x000fe20003800000 */
[----:B------:R-:W-:-:S03]  /*2fa0*/  ISETP.GT.AND P2, PT, R0, 0x8, P0 ;  /* 0x000000080000780c */ /* 0x000fc60000744270 */
[----:B------:R-:W-:Y:S01]  /*2fb0*/  FMUL R90, R91, R156 ;  /* 0x0000009c5b5a7220 */ /* 0x000fe20000400000 */
[----:B------:R-:W-:-:S03]  /*2fc0*/  @P1 IMAD.MOV.U32 R91, RZ, RZ, R161 ;  /* 0x000000ffff5b1224 */ /* 0x000fc600078e00a1 */
[----:B------:R-:W-:Y:S01]  /*2fd0*/  FFMA R93, R93, R155, R90 ;  /* 0x0000009b5d5d7223 */ /* 0x000fe2000000005a */
[----:B------:R-:W-:-:S04]  /*2fe0*/  @P1 IMAD.MOV.U32 R90, RZ, RZ, R160 ;  /* 0x000000ffff5a1224 */ /* 0x000fc800078e00a0 */
[----:B------:R-:W-:-:S05]  /*2ff0*/  F2FP.TF32.F32.PACK_B R93, R93 ;  /* 0x0000005dff5d723e */ /* 0x000fca00024050ff */
[----:B------:R3:W-:Y:S01]  /*3000*/  @P1 STG.E desc[UR36][R90.64+0x24], R93 ;  /* 0x0000245d5a001986 */ /* 0x0007e2000c101924 */
[----:B------:R-:W-:Y:S05]  /*3010*/  @!P2 BRA `(.L_x_45) ;  /* 0x000000000004a947 */ /* 0x000fea0003800000 */
[----:B------:R0:W5:Y:S02]  /*3020*/  LDG.E.LTC128B R154, desc[UR36][R88.64+0x20] ;  /* 0x00002024589a7981 */ /* 0x000164000c1e1920 */
.L_x_45:
[----:B------:R-:W-:Y:S05]  /*3030*/  BSYNC B1 ;  /* 0x0000000000017941 */ /* 0x000fea0003800000 */
.L_x_44:
        /* <DEDUP_REMOVED lines=11> */
.L_x_47:
[----:B------:R-:W-:Y:S05]  /*30f0*/  BSYNC B1 ;  /* 0x0000000000017941 */ /* 0x000fea0003800000 */
.L_x_46:
        /* <DEDUP_REMOVED lines=11> */
.L_x_49:
[----:B------:R-:W-:Y:S05]  /*31b0*/  BSYNC B1 ;  /* 0x0000000000017941 */ /* 0x000fea0003800000 */
.L_x_48:
        /* <DEDUP_REMOVED lines=11> */
.L_x_51:
[----:B------:R-:W-:Y:S05]  /*3270*/  BSYNC B1 ;  /* 0x0000000000017941 */ /* 0x000fea0003800000 */
.L_x_50:
        /* <DEDUP_REMOVED lines=11> */
.L_x_53:
[----:B------:R-:W-:Y:S05]  /*3330*/  BSYNC B1 ;  /* 0x0000000000017941 */ /* 0x000fea0003800000 */
.L_x_52:
        /* <DEDUP_REMOVED lines=11> */
.L_x_55:
[----:B------:R-:W-:Y:S05]  /*33f0*/  BSYNC B1 ;  /* 0x0000000000017941 */ /* 0x000fea0003800000 */
.L_x_54:
        /* <DEDUP_REMOVED lines=11> */
.L_x_57:
[----:B------:R-:W-:Y:S05]  /*34b0*/  BSYNC B1 ;  /* 0x0000000000017941 */ /* 0x000fea0003800000 */
.L_x_56:
        /* <DEDUP_REMOVED lines=11> */
.L_x_59:
[----:B------:R-:W-:Y:S05]  /*3570*/  BSYNC B1 ;  /* 0x0000000000017941 */ /* 0x000fea0003800000 */
.L_x_58:
        /* <DEDUP_REMOVED lines=11> */
.L_x_61:
[----:B------:R-:W-:Y:S05]  /*3630*/  BSYNC B1 ;  /* 0x0000000000017941 */ /* 0x000fea0003800000 */
.L_x_60:
        /* <DEDUP_REMOVED lines=11> */
.L_x_63:
[----:B------:R-:W-:Y:S05]  /*36f0*/  BSYNC B1 ;  /* 0x0000000000017941 */ /* 0x000fea0003800000 */
.L_x_62:
        /* <DEDUP_REMOVED lines=11> */
.L_x_65:
[----:B------:R-:W-:Y:S05]  /*37b0*/  BSYNC B1 ;  /* 0x0000000000017941 */ /* 0x000fea0003800000 */
.L_x_64:
        /* <DEDUP_REMOVED lines=11> */
.L_x_67:
[----:B------:R-:W-:Y:S05]  /*3870*/  BSYNC B1 ;  /* 0x0000000000017941 */ /* 0x000fea0003800000 */
.L_x_66:
        /* <DEDUP_REMOVED lines=11> */
.L_x_69:
[----:B------:R-:W-:Y:S05]  /*3930*/  BSYNC B1 ;  /* 0x0000000000017941 */ /* 0x000fea0003800000 */
.L_x_68:
        /* <DEDUP_REMOVED lines=11> */
.L_x_71:
[----:B------:R-:W-:Y:S05]  /*39f0*/  BSYNC B1 ;  /* 0x0000000000017941 */ /* 0x000fea0003800000 */
.L_x_70:
        /* <DEDUP_REMOVED lines=11> */
.L_x_73:
[----:B------:R-:W-:Y:S05]  /*3ab0*/  BSYNC B1 ;  /* 0x0000000000017941 */ /* 0x000fea0003800000 */
.L_x_72:
        /* <DEDUP_REMOVED lines=11> */
.L_x_75:
[----:B------:R-:W-:Y:S05]  /*3b70*/  BSYNC B1 ;  /* 0x0000000000017941 */ /* 0x000fea0003800000 */
.L_x_74:
        /* <DEDUP_REMOVED lines=11> */
.L_x_77:
[----:B------:R-:W-:Y:S05]  /*3c30*/  BSYNC B1 ;  /* 0x0000000000017941 */ /* 0x000fea0003800000 */
.L_x_76:
        /* <DEDUP_REMOVED lines=11> */
.L_x_79:
[----:B------:R-:W-:Y:S05]  /*3cf0*/  BSYNC B1 ;  /* 0x0000000000017941 */ /* 0x000fea0003800000 */
.L_x_78:
        /* <DEDUP_REMOVED lines=11> */
.L_x_81:
[----:B------:R-:W-:Y:S05]  /*3db0*/  BSYNC B1 ;  /* 0x0000000000017941 */ /* 0x000fea0003800000 */
.L_x_80:
        /* <DEDUP_REMOVED lines=11> */
.L_x_83:
[----:B------:R-:W-:Y:S05]  /*3e70*/  BSYNC B1 ;  /* 0x0000000000017941 */ /* 0x000fea0003800000 */
.L_x_82:
        /* <DEDUP_REMOVED lines=11> */
.L_x_85:
[----:B------:R-:W-:Y:S05]  /*3f30*/  BSYNC B1 ;  /* 0x0000000000017941 */ /* 0x000fea0003800000 */
.L_x_84:
        /* <DEDUP_REMOVED lines=11> */
.L_x_87:
[----:B------:R-:W-:Y:S05]  /*3ff0*/  BSYNC B1 ;  /* 0x0000000000017941 */ /* 0x000fea0003800000 */
.L_x_86:
        /* <DEDUP_REMOVED lines=11> */
.L_x_89:
[----:B------:R-:W-:Y:S05]  /*40b0*/  BSYNC B1 ;  /* 0x0000000000017941 */ /* 0x000fea0003800000 */
.L_x_88:
        /* <DEDUP_REMOVED lines=11> */
.L_x_91:
[----:B------:R-:W-:Y:S05]  /*4170*/  BSYNC B1 ;  /* 0x0000000000017941 */ /* 0x000fea0003800000 */
.L_x_90:
        /* <DEDUP_REMOVED lines=11> */
.L_x_93:
[----:B------:R-:W-:Y:S05]  /*4230*/  BSYNC B1 ;  /* 0x0000000000017941 */ /* 0x000fea0003800000 */
.L_x_92:
        /* <DEDUP_REMOVED lines=11> */
.L_x_95:
[----:B------:R-:W-:Y:S05]  /*42f0*/  BSYNC B1 ;  /* 0x0000000000017941 */ /* 0x000fea0003800000 */
.L_x_94:
        /* <DEDUP_REMOVED lines=11> */
.L_x_97:
[----:B------:R-:W-:Y:S05]  /*43b0*/  BSYNC B1 ;  /* 0x0000000000017941 */ /* 0x000fea0003800000 */
.L_x_96:
        /* <DEDUP_REMOVED lines=11> */
.L_x_99:
[----:B------:R-:W-:Y:S05]  /*4470*/  BSYNC B1 ;  /* 0x0000000000017941 */ /* 0x000fea0003800000 */
.L_x_98:
        /* <DEDUP_REMOVED lines=11> */
.L_x_101:
[----:B------:R-:W-:Y:S05]  /*4530*/  BSYNC B1 ;  /* 0x0000000000017941 */ /* 0x000fea0003800000 */
.L_x_100:
        /* <DEDUP_REMOVED lines=11> */
.L_x_103:
[----:B------:R-:W-:Y:S05]  /*45f0*/  BSYNC B1 ;  /* 0x0000000000017941 */ /* 0x000fea0003800000 */
.L_x_102:
        /* <DEDUP_REMOVED lines=11> */
.L_x_105:
[----:B------:R-:W-:Y:S05]  /*46b0*/  BSYNC B1 ;  /* 0x0000000000017941 */ /* 0x000fea0003800000 */
.L_x_104:
        /* <DEDUP_REMOVED lines=11> */
.L_x_107:
[----:B------:R-:W-:Y:S05]  /*4770*/  BSYNC B1 ;  /* 0x0000000000017941 */ /* 0x000fea0003800000 */
.L_x_106:
        /* <DEDUP_REMOVED lines=11> */
.L_x_109:
[----:B------:R-:W-:Y:S05]  /*4830*/  BSYNC B1 ;  /* 0x0000000000017941 */ /* 0x000fea0003800000 */
.L_x_108:
        /* <DEDUP_REMOVED lines=11> */
.L_x_111:
[----:B------:R-:W-:Y:S05]  /*48f0*/  BSYNC B1 ;  /* 0x0000000000017941 */ /* 0x000fea0003800000 */
.L_x_110:
        /* <DEDUP_REMOVED lines=11> */
.L_x_113:
[----:B------:R-:W-:Y:S05]  /*49b0*/  BSYNC B1 ;  /* 0x0000000000017941 */ /* 0x000fea0003800000 */
.L_x_112:
        /* <DEDUP_REMOVED lines=11> */
.L_x_115:
[----:B------:R-:W-:Y:S05]  /*4a70*/  BSYNC B1 ;  /* 0x0000000000017941 */ /* 0x000fea0003800000 */
.L_x_114:
        /* <DEDUP_REMOVED lines=11> */
.L_x_117:
[----:B------:R-:W-:Y:S05]  /*4b30*/  BSYNC B1 ;  /* 0x0000000000017941 */ /* 0x000fea0003800000 */
.L_x_116:
        /* <DEDUP_REMOVED lines=11> */
.L_x_119:
[----:B------:R-:W-:Y:S05]  /*4bf0*/  BSYNC B1 ;  /* 0x0000000000017941 */ /* 0x000fea0003800000 */
.L_x_118:
        /* <DEDUP_REMOVED lines=11> */
.L_x_121:
[----:B------:R-:W-:Y:S05]  /*4cb0*/  BSYNC B1 ;  /* 0x0000000000017941 */ /* 0x000fea0003800000 */
.L_x_120:
        /* <DEDUP_REMOVED lines=11> */
.L_x_123:
[----:B------:R-:W-:Y:S05]  /*4d70*/  BSYNC B1 ;  /* 0x0000000000017941 */ /* 0x000fea0003800000 */
.L_x_122:
        /* <DEDUP_REMOVED lines=11> */
.L_x_125:
[----:B------:R-:W-:Y:S05]  /*4e30*/  BSYNC B1 ;  /* 0x0000000000017941 */ /* 0x000fea0003800000 */
.L_x_124:
        /* <DEDUP_REMOVED lines=11> */
.L_x_127:
[----:B------:R-:W-:Y:S05]  /*4ef0*/  BSYNC B1 ;  /* 0x0000000000017941 */ /* 0x000fea0003800000 */
.L_x_126:
        /* <DEDUP_REMOVED lines=11> */
.L_x_129:
[----:B------:R-:W-:Y:S05]  /*4fb0*/  BSYNC B1 ;  /* 0x0000000000017941 */ /* 0x000fea0003800000 */
.L_x_128:
        /* <DEDUP_REMOVED lines=11> */
.L_x_131:
[----:B------:R-:W-:Y:S05]  /*5070*/  BSYNC B1 ;  /* 0x0000000000017941 */ /* 0x000fea0003800000 */
.L_x_130:
        /* <DEDUP_REMOVED lines=11> */
.L_x_133:
[----:B------:R-:W-:Y:S05]  /*5130*/  BSYNC B1 ;  /* 0x0000000000017941 */ /* 0x000fea0003800000 */
.L_x_132:
        /* <DEDUP_REMOVED lines=11> */
.L_x_135:
[----:B------:R-:W-:Y:S05]  /*51f0*/  BSYNC B1 ;  /* 0x0000000000017941 */ /* 0x000fea0003800000 */
.L_x_134:
        /* <DEDUP_REMOVED lines=11> */
.L_x_137:
[----:B------:R-:W-:Y:S05]  /*52b0*/  BSYNC B1 ;  /* 0x0000000000017941 */ /* 0x000fea0003800000 */
.L_x_136:
        /* <DEDUP_REMOVED lines=11> */
.L_x_139:
[----:B------:R-:W-:Y:S05]  /*5370*/  BSYNC B1 ;  /* 0x0000000000017941 */ /* 0x000fea0003800000 */
.L_x_138:
        /* <DEDUP_REMOVED lines=11> */
.L_x_141:
[----:B------:R-:W-:Y:S05]  /*5430*/  BSYNC B1 ;  /* 0x0000000000017941 */ /* 0x000fea0003800000 */
.L_x_140:
        /* <DEDUP_REMOVED lines=11> */
.L_x_143:
[----:B------:R-:W-:Y:S05]  /*54f0*/  BSYNC B1 ;  /* 0x0000000000017941 */ /* 0x000fea0003800000 */
.L_x_142:
        /* <DEDUP_REMOVED lines=11> */
.L_x_145:
[----:B------:R-:W-:Y:S05]  /*55b0*/  BSYNC B1 ;  /* 0x0000000000017941 */ /* 0x000fea0003800000 */
.L_x_144:
        /* <DEDUP_REMOVED lines=11> */
.L_x_147:
[----:B------:R-:W-:Y:S05]  /*5670*/  BSYNC B1 ;  /* 0x0000000000017941 */ /* 0x000fea0003800000 */
.L_x_146:
        /* <DEDUP_REMOVED lines=11> */
.L_x_149:
[----:B------:R-:W-:Y:S05]  /*5730*/  BSYNC B1 ;  /* 0x0000000000017941 */ /* 0x000fea0003800000 */
.L_x_148:
        /* <DEDUP_REMOVED lines=11> */
.L_x_151:
[----:B------:R-:W-:Y:S05]  /*57f0*/  BSYNC B1 ;  /* 0x0000000000017941 */ /* 0x000fea0003800000 */
.L_x_150:
        /* <DEDUP_REMOVED lines=11> */
.L_x_153:
[----:B------:R-:W-:Y:S05]  /*58b0*/  BSYNC B1 ;  /* 0x0000000000017941 */ /* 0x000fea0003800000 */
.L_x_152:
        /* <DEDUP_REMOVED lines=11> */
.L_x_155:
[----:B------:R-:W-:Y:S05]  /*5970*/  BSYNC B1 ;  /* 0x0000000000017941 */ /* 0x000fea0003800000 */
.L_x_154:
        /* <DEDUP_REMOVED lines=11> */
.L_x_157:
[----:B------:R-:W-:Y:S05]  /*5a30*/  BSYNC B1 ;  /* 0x0000000000017941 */ /* 0x000fea0003800000 */
.L_x_156:
[----:B---3-5:R-:W-:Y:S01]  /*5a40*/  LOP3.LUT R91, R154, 0xffffe000, RZ, 0xc0, !PT ;  /* 0xffffe0009a5b7812 */ /* 0x028fe200078ec0ff */
[----:B------:R-:W-:Y:S01]  /*5a50*/  @P2 IMAD.MOV.U32 R8, RZ, RZ, R170 ;  /* 0x000000ffff082224 */ /* 0x000fe200078e00aa */
[----:B------:R-:W-:Y:S01]  /*5a60*/  IADD3 R157, P1, R157, 0x80, RZ ;  /* 0x000000809d9d7810 */ /* 0x000fe20007f3e0ff */
[----:B------:R-:W-:Y:S02]  /*5a70*/  BSSY B1, `(.L_x_158) ;  /* 0x000000b000017945 */ /* 0x000fe40003800000 */
[----:B------:R-:W-:Y:S02]  /*5a80*/  FMUL R91, R91, R156 ;  /* 0x0000009c5b5b7220 */ /* 0x000fe40000400000 */
[----:B------:R-:W-:Y:S01]  /*5a90*/  IMAD.X R9, RZ, RZ, R9, P1 ;  /* 0x000000ffff097224 */ /* 0x000fe200008e0609 */
[----:B------:R-:W-:Y:S01]  /*5aa0*/  ISETP.GT.AND P1, PT, R0, 0x79, P0 ;  /* 0x000000790000780c */ /* 0x000fe20000724270 */
[----:B------:R-:W-:Y:S02]  /*5ab0*/  FFMA R91, R150, R155, R91 ;  /* 0x0000009b965b7223 */ /* 0x000fe4000000005b */
[----:B------:R-:W-:-:S02]  /*5ac0*/  IMAD R90, R9, R14, RZ ;  /* 0x0000000e095a7224 */ /* 0x000fc400078e02ff */
[----:B------:R-:W-:Y:S01]  /*5ad0*/  @P2 IMAD.MOV.U32 R9, RZ, RZ, R171 ;  /* 0x000000ffff092224 */ /* 0x000fe200078e00ab */
[----:B------:R-:W-:-:S05]  /*5ae0*/  F2FP.TF32.F32.PACK_B R91, R91 ;  /* 0x0000005bff5b723e */ /* 0x000fca00024050ff */
[----:B------:R3:W-:Y:S02]  /*5af0*/  @P2 STG.E desc[UR36][R8.64+0x1e0], R91 ;  /* 0x0001e05b08002986 */ /* 0x0007e4000c101924 */
[----:B------:R-:W-:Y:S05]  /*5b00*/  @!P1 BRA `(.L_x_159) ;  /* 0x0000000000049947 */ /* 0x000fea0003800000 */
[----:B------:R0:W5:Y:S02]  /*5b10*/  LDG.E.LTC128B R154, desc[UR36][R88.64+0x1e4] ;  /* 0x0001e424589a7981 */ /* 0x000164000c1e1920 */
.L_x_159:
[----:B------:R-:W-:Y:S05]  /*5b20*/  BSYNC B1 ;  /* 0x0000000000017941 */ /* 0x000fea0003800000 */
.L_x_158:
[----:B0----5:R-:W-:Y:S01]  /*5b30*/  LOP3.LUT R89, R154, 0xffffe000, RZ, 0xc0, !PT ;  /* 0xffffe0009a597812 */ /* 0x021fe200078ec0ff */
[----:B------:R-:W-:Y:S01]  /*5b40*/  IMAD R97, R157, R15, R90 ;  /* 0x0000000f9d617224 */ /* 0x000fe200078e025a */
[----:B------:R-:W-:Y:S01]  /*5b50*/  ISETP.GT.AND P0, PT, R3, 0x80, PT ;  /* 0x000000800300780c */ /* 0x000fe20003f04270 */
[----:B---3--:R-:W-:-:S04]  /*5b60*/  IMAD.WIDE.U32 R8, R157, R14, R158 ;  /* 0x0000000e9d087225 */ /* 0x008fc800078e009e */
[----:B------:R-:W-:Y:S01]  /*5b70*/  FMUL R88, R89, R156 ;  /* 0x0000009c59587220 */ /* 0x000fe20000400000 */
[----:B------:R-:W-:Y:S01]  /*5b80*/  ISETP.GT.AND P3, PT, R0, RZ, P0 ;  /* 0x000000ff0000720c */ /* 0x000fe20000764270 */
[----:B------:R-:W-:Y:S02]  /*5b90*/  IMAD.IADD R9, R9, 0x1, R97 ;  /* 0x0000000109097824 */ /* 0x000fe400078e0261 */
[----:B------:R-:W-:Y:S01]  /*5ba0*/  FFMA R151, R151, R155, R88 ;  /* 0x0000009b97977223 */ /* 0x000fe20000000058 */
[----:B------:R-:W-:-:S04]  /*5bb0*/  LEA R88, P2, R8, R10, 0x2 ;  /* 0x0000000a08587211 */ /* 0x000fc800078410ff */
[----:B------:R-:W-:Y:S02]  /*5bc0*/  F2FP.TF32.F32.PACK_B R151, R151 ;  /* 0x00000097ff97723e */ /* 0x000fe400024050ff */
[----:B------:R-:W-:-:S03]  /*5bd0*/  LEA.HI.X R89, R8, R11, R9, 0x2, P2 ;  /* 0x0000000b08597211 */ /* 0x000fc600010f1409 */
[----:B------:R0:W-:Y:S04]  /*5be0*/  @P1 STG.E desc[UR36][R170.64+0x1e4], R151 ;  /* 0x0001e497aa001986 */ /* 0x0001e8000c101924 */
[----:B------:R-:W3:Y:S01]  /*5bf0*/  @P3 LDG.E.LTC128B R154, desc[UR36][R88.64] ;  /* 0x00000024589a3981 */ /* 0x000ee2000c1e1920 */
[----:B------:R-:W-:Y:S01]  /*5c00*/  IMAD.WIDE.U32 R8, R157, R14, R6 ;  /* 0x0000000e9d087225 */ /* 0x000fe200078e0006 */
[----:B------:R-:W-:Y:S01]  /*5c10*/  SHF.L.U64.HI R95, R4, 0x9, R5 ;  /* 0x00000009045f7819 */ /* 0x000fe20000010205 */
[----:B------:R-:W-:Y:S01]  /*5c20*/  BSSY B1, `(.L_x_160) ;  /* 0x0000011000017945 */ /* 0x000fe20003800000 */
[----:B------:R-:W-:Y:S01]  /*5c30*/  ISETP.GT.AND P2, PT, R0, 0x1, P0 ;  /* 0x000000010000780c */ /* 0x000fe20000744270 */
[----:B------:R-:W-:Y:S02]  /*5c40*/  IMAD.IADD R9, R97, 0x1, R9 ;  /* 0x0000000161097824 */ /* 0x000fe400078e0209 */
[----:B------:R-:W-:-:S02]  /*5c50*/  IMAD.SHL.U32 R93, R4, 0x200, RZ ;  /* 0x00000200045d7824 */ /* 0x000fc400078e00ff */
[----:B------:R-:W-:-:S03]  /*5c60*/  IMAD.WIDE.U32 R90, R23, R12, R8 ;  /* 0x0000000c175a7225 */ /* 0x000fc600078e0008 */
[----:B------:R-:W-:Y:S01]  /*5c70*/  IADD3 R8, P1, R93, R160, RZ ;  /* 0x000000a05d087210 */ /* 0x000fe20007f3e0ff */
[----:B------:R-:W-:Y:S01]  /*5c80*/  IMAD.IADD R5, R13, 0x1, R91 ;  /* 0x000000010d057824 */ /* 0x000fe200078e025b */
[----:B------:R-:W-:-:S03]  /*5c90*/  LEA R4, P4, R90, R10, 0x2 ;  /* 0x0000000a5a047211 */ /* 0x000fc600078810ff */
[----:B------:R-:W-:Y:S01]  /*5ca0*/  IMAD.X R9, R95, 0x1, R161, P1 ;  /* 0x000000015f097824 */ /* 0x000fe200008e06a1 */
[----:B------:R-:W-:Y:S02]  /*5cb0*/  LEA.HI.X R5, R90, R11, R5, 0x2, P4 ;  /* 0x0000000b5a057211 */ /* 0x000fe400020f1405 */
[----:B---3--:R-:W-:-:S05]  /*5cc0*/  LOP3.LUT R15, R154, 0xffffe000, RZ, 0xc0, !PT ;  /* 0xffffe0009a0f7812 */ /* 0x008fca00078ec0ff */
[----:B------:R-:W-:-:S04]  /*5cd0*/  FMUL R15, R15, R156 ;  /* 0x0000009c0f0f7220 */ /* 0x000fc80000400000 */
[----:B------:R-:W-:-:S05]  /*5ce0*/  FFMA R15, R24, R155, R15 ;  /* 0x0000009b180f7223 */ /* 0x000fca000000000f */
[----:B------:R-:W-:-:S05]  /*5cf0*/  F2FP.TF32.F32.PACK_B R15, R15 ;  /* 0x0000000fff0f723e */ /* 0x000fca00024050ff */
[----:B------:R0:W-:Y:S01]  /*5d00*/  @P3 STG.E desc[UR36][R8.64], R15 ;  /* 0x0000000f08003986 */ /* 0x0001e2000c101924 */
[----:B------:R-:W-:Y:S05]  /*5d10*/  @!P2 BRA `(.L_x_161) ;  /* 0x000000000004a947 */ /* 0x000fea0003800000 */
[----:B------:R3:W5:Y:S02]  /*5d20*/  LDG.E.LTC128B R154, desc[UR36][R4.64+0x4] ;  /* 0x00000424049a7981 */ /* 0x000764000c1e1920 */
.L_x_161:
[----:B------:R-:W-:Y:S05]  /*5d30*/  BSYNC B1 ;  /* 0x0000000000017941 */ /* 0x000fea0003800000 */
.L_x_160:
[----:B-----5:R-:W-:Y:S01]  /*5d40*/  LOP3.LUT R21, R154, 0xffffe000, RZ, 0xc0, !PT ;  /* 0xffffe0009a157812 */ /* 0x020fe200078ec0ff */
[----:B0-----:R-:W-:Y:S01]  /*5d50*/  IMAD.WIDE.U32 R14, R157, R14, R162 ;  /* 0x0000000e9d0e7225 */ /* 0x001fe200078e00a2 */
[----:B------:R-:W-:Y:S01]  /*5d60*/  ISETP.GT.AND P1, PT, R3, 0x88, PT ;  /* 0x000000880300780c */ /* 0x000fe20003f24270 */
[----:B------:R-:W-:Y:S02]  /*5d70*/  BSSY B1, `(.L_x_162) ;  /* 0x000000f000017945 */ /* 0x000fe40003800000 */
[----:B------:R-:W-:Y:S01]  /*5d80*/  FMUL R24, R21, R156 ;  /* 0x0000009c15187220 */ /* 0x000fe20000400000 */
[----:B------:R-:W-:Y:S01]  /*5d90*/  ISETP.GT.AND P3, PT, R0, RZ, P1 ;  /* 0x000000ff0000720c */ /* 0x000fe20000f64270 */
[----:B------:R-:W-:Y:S01]  /*5da0*/  IMAD.IADD R97, R97, 0x1, R15 ;  /* 0x0000000161617824 */ /* 0x000fe200078e020f */
[-C--:B------:R-:W-:Y:S01]  /*5db0*/  IADD3 R20, P5, R20, R14.reuse, RZ ;  /* 0x0000000e14147210 */ /* 0x080fe20007fbe0ff */
[----:B------:R-:W-:Y:S01]  /*5dc0*/  FFMA R25, R25, R155, R24 ;  /* 0x0000009b19197223 */ /* 0x000fe20000000018 */
[----:B------:R-:W-:-:S03]  /*5dd0*/  IADD3 R14, P4, R6, R14, RZ ;  /* 0x0000000e060e7210 */ /* 0x000fc60007f9e0ff */
[----:B------:R-:W-:Y:S01]  /*5de0*/  IMAD.X R158, R97, 0x1, R159, P5 ;  /* 0x00000001619e7824 */ /* 0x000fe200028e069f */
[----:B------:R-:W-:Y:S01]  /*5df0*/  F2FP.TF32.F32.PACK_B R25, R25 ;  /* 0x00000019ff19723e */ /* 0x000fe200024050ff */
[----:B------:R-:W-:Y:S01]  /*5e00*/  IMAD.X R15, R7, 0x1, R97, P4 ;  /* 0x00000001070f7824 */ /* 0x000fe200020e0661 */
[----:B------:R-:W-:-:S03]  /*5e10*/  LEA R6, P5, R20, R10, 0x2 ;  /* 0x0000000a14067211 */ /* 0x000fc600078a10ff */
[----:B------:R0:W-:Y:S01]  /*5e20*/  @P2 STG.E desc[UR36][R8.64+0x4], R25 ;  /* 0x0000041908002986 */ /* 0x0001e2000c101924 */
[----:B------:R-:W-:Y:S01]  /*5e30*/  LEA.HI.X R7, R20, R11, R158, 0x2, P5 ;  /* 0x0000000b14077211 */ /* 0x000fe200028f149e */
[----:B------:R-:W-:Y:S08]  /*5e40*/  @!P3 BRA `(.L_x_163) ;  /* 0x000000000004b947 */ /* 0x000ff00003800000 */
[----:B------:R0:W5:Y:S02]  /*5e50*/  LDG.E.LTC128B R154, desc[UR36][R6.64] ;  /* 0x00000024069a7981 */ /* 0x000164000c1e1920 */
.L_x_163:
[----:B------:R-:W-:Y:S05]  /*5e60*/  BSYNC B1 ;  /* 0x0000000000017941 */ /* 0x000fea0003800000 */
.L_x_162:
[----:B-----5:R-:W-:Y:S01]  /*5e70*/  LOP3.LUT R3, R154, 0xffffe000, RZ, 0xc0, !PT ;  /* 0xffffe0009a037812 */ /* 0x020fe200078ec0ff */
[----:B------:R-:W-:Y:S01]  /*5e80*/  IMAD.WIDE.U32 R14, R23, R12, R14 ;  /* 0x0000000c170e7225 */ /* 0x000fe200078e000e */
[----:B0-----:R-:W-:Y:S01]  /*5e90*/  IADD3 R6, P4, R8, R167, RZ ;  /* 0x000000a708067210 */ /* 0x001fe20007f9e0ff */
[----:B------:R-:W-:Y:S01]  /*5ea0*/  BSSY B1, `(.L_x_164) ;  /* 0x000000c000017945 */ /* 0x000fe20003800000 */
[----:B------:R-:W-:Y:S01]  /*5eb0*/  ISETP.GT.AND P2, PT, R0, 0x1, P1 ;  /* 0x000000010000780c */ /* 0x000fe20000f44270 */
[----:B------:R-:W-:Y:S01]  /*5ec0*/  FMUL R3, R3, R156 ;  /* 0x0000009c03037220 */ /* 0x000fe20000400000 */
[----:B------:R-:W-:Y:S01]  /*5ed0*/  IMAD.IADD R13, R13, 0x1, R15 ;  /* 0x000000010d0d7824 */ /* 0x000fe200078e020f */
[----:B------:R-:W-:Y:S01]  /*5ee0*/  LEA R10, P5, R14, R10, 0x2 ;  /* 0x0000000a0e0a7211 */ /* 0x000fe200078a10ff */
[----:B------:R-:W-:Y:S02]  /*5ef0*/  IMAD.X R7, R9, 0x1, R169, P4 ;  /* 0x0000000109077824 */ /* 0x000fe400020e06a9 */
[----:B------:R-:W-:Y:S01]  /*5f00*/  FFMA R3, R26, R155, R3 ;  /* 0x0000009b1a037223 */ /* 0x000fe20000000003 */
[----:B------:R-:W-:-:S04]  /*5f10*/  LEA.HI.X R11, R14, R11, R13, 0x2, P5 ;  /* 0x0000000b0e0b7211 */ /* 0x000fc800028f140d */
[----:B------:R-:W-:-:S05]  /*5f20*/  F2FP.TF32.F32.PACK_B R3, R3 ;  /* 0x00000003ff03723e */ /* 0x000fca00024050ff */
[----:B------:R0:W-:Y:S01]  /*5f30*/  @P3 STG.E desc[UR36][R6.64], R3 ;  /* 0x0000000306003986 */ /* 0x0001e2000c101924 */
[----:B------:R-:W-:Y:S05]  /*5f40*/  @!P2 BRA `(.L_x_165) ;  /* 0x000000000004a947 */ /* 0x000fea0003800000 */
[----:B------:R0:W5:Y:S02]  /*5f50*/  LDG.E.LTC128B R154, desc[UR36][R10.64+0x4] ;  /* 0x000004240a9a7981 */ /* 0x000164000c1e1920 */
.L_x_165:
[----:B------:R-:W-:Y:S05]  /*5f60*/  BSYNC B1 ;  /* 0x0000000000017941 */ /* 0x000fea0003800000 */
.L_x_164:
[----:B0----5:R-:W-:Y:S01]  /*5f70*/  LOP3.LUT R3, R154, 0xffffe000, RZ, 0xc0, !PT ;  /* 0xffffe0009a037812 */ /* 0x021fe200078ec0ff */
[----:B------:R-:W-:Y:S01]  /*5f80*/  BSSY B1, `(.L_x_166) ;  /* 0x0000008000017945 */ /* 0x000fe20003800000 */
[----:B------:R-:W-:-:S03]  /*5f90*/  ISETP.GT.AND P3, PT, R0, 0x8, P0 ;  /* 0x000000080000780c */ /* 0x000fc60000764270 */
[----:B------:R-:W-:-:S04]  /*5fa0*/  FMUL R12, R3, R156 ;  /* 0x0000009c030c7220 */ /* 0x000fc80000400000 */
[----:B------:R-:W-:-:S05]  /*5fb0*/  FFMA R27, R27, R155, R12 ;  /* 0x0000009b1b1b7223 */ /* 0x000fca000000000c */
[----:B------:R-:W-:-:S05]  /*5fc0*/  F2FP.TF32.F32.PACK_B R27, R27 ;  /* 0x0000001bff1b723e */ /* 0x000fca00024050ff */
[----:B------:R0:W-:Y:S01]  /*5fd0*/  @P2 STG.E desc[UR36][R6.64+0x4], R27 ;  /* 0x0000041b06002986 */ /* 0x0001e2000c101924 */
[----:B------:R-:W-:Y:S05]  /*5fe0*/  @!P3 BRA `(.L_x_167) ;  /* 0x000000000004b947 */ /* 0x000fea0003800000 */
[----:B------:R0:W5:Y:S02]  /*5ff0*/  LDG.E.LTC128B R154, desc[UR36][R4.64+0x20] ;  /* 0x00002024049a7981 */ /* 0x000164000c1e1920 */
.L_x_167:
[----:B------:R-:W-:Y:S05]  /*6000*/  BSYNC B1 ;  /* 0x0000000000017941 */ /* 0x000fea0003800000 */
.L_x_166:
[----:B-----5:R-:W-:Y:S01]  /*6010*/  LOP3.LUT R3, R154, 0xffffe000, RZ, 0xc0, !PT ;  /* 0xffffe0009a037812 */ /* 0x020fe200078ec0ff */
[----:B0-----:R-:W-:Y:S01]  /*6020*/  IMAD.MOV.U32 R6, RZ, RZ, R8 ;  /* 0x000000ffff067224 */ /* 0x001fe200078e0008 */
[----:B------:R-:W-:Y:S01]  /*6030*/  ISETP.GT.AND P2, PT, R0, 0x9, P0 ;  /* 0x000000090000780c */ /* 0x000fe20000744270 */
[----:B------:R-:W-:Y:S01]  /*6040*/  IMAD.MOV.U32 R7, RZ, RZ, R9 ;  /* 0x000000ffff077224 */ /* 0x000fe200078e0009 */
[----:B------:R-:W-:Y:S01]  /*6050*/  BSSY B1, `(.L_x_168) ;  /* 0x0000007000017945 */ /* 0x000fe20003800000 */
[----:B------:R-:W-:-:S04]  /*6060*/  FMUL R3, R3, R156 ;  /* 0x0000009c03037220 */ /* 0x000fc80000400000 */
[----:B------:R-:W-:-:S05]  /*6070*/  FFMA R3, R28, R155, R3 ;  /* 0x0000009b1c037223 */ /* 0x000fca0000000003 */
[----:B------:R-:W-:-:S05]  /*6080*/  F2FP.TF32.F32.PACK_B R3, R3 ;  /* 0x00000003ff03723e */ /* 0x000fca00024050ff */
[----:B------:R0:W-:Y:S01]  /*6090*/  @P3 STG.E desc[UR36][R6.64+0x20], R3 ;  /* 0x0000200306003986 */ /* 0x0001e2000c101924 */
[----:B------:R-:W-:Y:S05]  /*60a0*/  @!P2 BRA `(.L_x_169) ;  /* 0x000000000004a947 */ /* 0x000fea0003800000 */
[----:B------:R0:W5:Y:S02]  /*60b0*/  LDG.E.LTC128B R154, desc[UR36][R4.64+0x24] ;  /* 0x00002424049a7981 */ /* 0x000164000c1e1920 */
.L_x_169:
[----:B------:R-:W-:Y:S05]  /*60c0*/  BSYNC B1 ;  /* 0x0000000000017941 */ /* 0x000fea0003800000 */
.L_x_168:
        /* <DEDUP_REMOVED lines=9> */
.L_x_171:
[----:B------:R-:W-:Y:S05]  /*6160*/  BSYNC B1 ;  /* 0x0000000000017941 */ /* 0x000fea0003800000 */
.L_x_170:
[----:B-----5:R-:W-:Y:S01]  /*6170*/  LOP3.LUT R3, R154, 0xffffe000, RZ, 0xc0, !PT ;  /* 0xffffe0009a037812 */ /* 0x020fe200078ec0ff */
[----:B------:R-:W-:Y:S01]  /*6180*/  BSSY B1, `(.L_x_172) ;  /* 0x000000a000017945 */ /* 0x000fe20003800000 */
[----:B------:R-:W-:Y:S02]  /*6190*/  IADD3 R8, P3, R167, R8, RZ ;  /* 0x00000008a7087210 */ /* 0x000fe40007f7e0ff */
[----:B------:R-:W-:Y:S01]  /*61a0*/  ISETP.GT.AND P2, PT, R0, 0x9, P1 ;  /* 0x000000090000780c */ /* 0x000fe20000f44270 */
[----:B------:R-:W-:Y:S02]  /*61b0*/  FMUL R3, R3, R156 ;  /* 0x0000009c03037220 */ /* 0x000fe40000400000 */
[----:B------:R-:W-:Y:S02]  /*61c0*/  IMAD.X R9, R169, 0x1, R9, P3 ;  /* 0x00000001a9097824 */ /* 0x000fe400018e0609 */
[----:B------:R-:W-:-:S05]  /*61d0*/  FFMA R3, R30, R155, R3 ;  /* 0x0000009b1e037223 */ /* 0x000fca0000000003 */
[----:B------:R-:W-:-:S05]  /*61e0*/  F2FP.TF32.F32.PACK_B R3, R3 ;  /* 0x00000003ff03723e */ /* 0x000fca00024050ff */
[----:B------:R0:W-:Y:S01]  /*61f0*/  @P4 STG.E desc[UR36][R8.64+0x20], R3 ;  /* 0x0000200308004986 */ /* 0x0001e2000c101924 */
[----:B------:R-:W-:Y:S05]  /*6200*/  @!P2 BRA `(.L_x_173) ;  /* 0x000000000004a947 */ /* 0x000fea0003800000 */
[----:B------:R0:W5:Y:S02]  /*6210*/  LDG.E.LTC128B R154, desc[UR36][R10.64+0x24] ;  /* 0x000024240a9a7981 */ /* 0x000164000c1e1920 */
.L_x_173:
[----:B------:R-:W-:Y:S05]  /*6220*/  BSYNC B1 ;  /* 0x0000000000017941 */ /* 0x000fea0003800000 */
.L_x_172:
[----:B0----5:R-:W-:Y:S01]  /*6230*/  LOP3.LUT R3, R154, 0xffffe000, RZ, 0xc0, !PT ;  /* 0xffffe0009a037812 */ /* 0x021fe200078ec0ff */
[----:B------:R-:W-:Y:S01]  /*6240*/  BSSY B1, `(.L_x_174) ;  /* 0x000000a000017945 */ /* 0x000fe20003800000 */
[----:B------:R-:W-:Y:S02]  /*6250*/  IADD3 R8, P4, P5, R167, R160, R93 ;  /* 0x000000a0a7087210 */ /* 0x000fe40007d9e05d */
[----:B------:R-:W-:Y:S01]  /*6260*/  ISETP.GT.AND P3, PT, R0, 0x10, P0 ;  /* 0x000000100000780c */ /* 0x000fe20000764270 */
[----:B------:R-:W-:Y:S01]  /*6270*/  FMUL R12, R3, R156 ;  /* 0x0000009c030c7220 */ /* 0x000fe20000400000 */
[----:B------:R-:W-:-:S03]  /*6280*/  IADD3.X R9, R169, R161, R95, P4, P5 ;  /* 0x000000a1a9097210 */ /* 0x000fc600027ea45f */
[----:B------:R-:W-:-:S05]  /*6290*/  FFMA R31, R31, R155, R12 ;  /* 0x0000009b1f1f7223 */ /* 0x000fca000000000c */
[----:B------:R-:W-:-:S05]  /*62a0*/  F2FP.TF32.F32.PACK_B R31, R31 ;  /* 0x0000001fff1f723e */ /* 0x000fca00024050ff */
[----:B------:R0:W-:Y:S01]  /*62b0*/  @P2 STG.E desc[UR36][R8.64+0x24], R31 ;  /* 0x0000241f08002986 */ /* 0x0001e2000c101924 */
[----:B------:R-:W-:Y:S05]  /*62c0*/  @!P3 BRA `(.L_x_175) ;  /* 0x000000000004b947 */ /* 0x000fea0003800000 */
[----:B------:R0:W5:Y:S02]  /*62d0*/  LDG.E.LTC128B R154, desc[UR36][R4.64+0x40] ;  /* 0x00004024049a7981 */ /* 0x000164000c1e1920 */
.L_x_175:
[----:B------:R-:W-:Y:S05]  /*62e0*/  BSYNC B1 ;  /* 0x0000000000017941 */ /* 0x000fea0003800000 */
.L_x_174:
[----:B-----5:R-:W-:Y:S01]  /*62f0*/  LOP3.LUT R3, R154, 0xffffe000, RZ, 0xc0, !PT ;  /* 0xffffe0009a037812 */ /* 0x020fe200078ec0ff */
        /* <DEDUP_REMOVED lines=8> */
.L_x_177:
[----:B------:R-:W-:Y:S05]  /*6380*/  BSYNC B1 ;  /* 0x0000000000017941 */ /* 0x000fea0003800000 */
.L_x_176:
        /* <DEDUP_REMOVED lines=9> */
.L_x_179:
[----:B------:R-:W-:Y:S05]  /*6420*/  BSYNC B1 ;  /* 0x0000000000017941 */ /* 0x000fea0003800000 */
.L_x_178:
        /* <DEDUP_REMOVED lines=9> */
.L_x_181:
[----:B------:R-:W-:Y:S05]  /*64c0*/  BSYNC B1 ;  /* 0x0000000000017941 */ /* 0x000fea0003800000 */
.L_x_180:
        /* <DEDUP_REMOVED lines=9> */
.L_x_183:
[----:B------:R-:W-:Y:S05]  /*6560*/  BSYNC B1 ;  /* 0x0000000000017941 */ /* 0x000fea0003800000 */
.L_x_182:
        /* <DEDUP_REMOVED lines=9> */
.L_x_185:
[----:B------:R-:W-:Y:S05]  /*6600*/  BSYNC B1 ;  /* 0x0000000000017941 */ /* 0x000fea0003800000 */
.L_x_184:
        /* <DEDUP_REMOVED lines=9> */
.L_x_187:
[----:B------:R-:W-:Y:S05]  /*66a0*/  BSYNC B1 ;  /* 0x0000000000017941 */ /* 0x000fea0003800000 */
.L_x_186:
        /* <DEDUP_REMOVED lines=9> */
.L_x_189:
[----:B------:R-:W-:Y:S05]  /*6740*/  BSYNC B1 ;  /* 0x0000000000017941 */ /* 0x000fea0003800000 */
.L_x_188:
        /* <DEDUP_REMOVED lines=9> */
.L_x_191:
[----:B------:R-:W-:Y:S05]  /*67e0*/  BSYNC B1 ;  /* 0x0000000000017941 */ /* 0x000fea0003800000 */
.L_x_190:
        /* <DEDUP_REMOVED lines=9> */
.L_x_193:
[----:B------:R-:W-:Y:S05]  /*6880*/  BSYNC B1 ;  /* 0x0000000000017941 */ /* 0x000fea0003800000 */
.L_x_192:
        /* <DEDUP_REMOVED lines=9> */
.L_x_195:
[----:B------:R-:W-:Y:S05]  /*6920*/  BSYNC B1 ;  /* 0x0000000000017941 */ /* 0x000fea0003800000 */
.L_x_194:
        /* <DEDUP_REMOVED lines=9> */
.L_x_197:
[----:B------:R-:W-:Y:S05]  /*69c0*/  BSYNC B1 ;  /* 0x0000000000017941 */ /* 0x000fea0003800000 */
.L_x_196:
        /* <DEDUP_REMOVED lines=9> */
.L_x_199:
[----:B------:R-:W-:Y:S05]  /*6a60*/  BSYNC B1 ;  /* 0x0000000000017941 */ /* 0x000fea0003800000 */
.L_x_198:
        /* <DEDUP_REMOVED lines=9> */
.L_x_201:
[----:B------:R-:W-:Y:S05]  /*6b00*/  BSYNC B1 ;  /* 0x0000000000017941 */ /* 0x000fea0003800000 */
.L_x_200:
        /* <DEDUP_REMOVED lines=9> */
.L_x_203:
[----:B------:R-:W-:Y:S05]  /*6ba0*/  BSYNC B1 ;  /* 0x0000000000017941 */ /* 0x000fea0003800000 */
.L_x_202:
        /* <DEDUP_REMOVED lines=9> */
.L_x_205:
[----:B------:R-:W-:Y:S05]  /*6c40*/  BSYNC B1 ;  /* 0x0000000000017941 */ /* 0x000fea0003800000 */
.L_x_204:
        /* <DEDUP_REMOVED lines=9> */
.L_x_207:
[----:B------:R-:W-:Y:S05]  /*6ce0*/  BSYNC B1 ;  /* 0x0000000000017941 */ /* 0x000fea0003800000 */
.L_x_206:
        /* <DEDUP_REMOVED lines=9> */
.L_x_209:
[----:B------:R-:W-:Y:S05]  /*6d80*/  BSYNC B1 ;  /* 0x0000000000017941 */ /* 0x000fea0003800000 */
.L_x_208:
        /* <DEDUP_REMOVED lines=9> */
.L_x_211:
[----:B------:R-:W-:Y:S05]  /*6e20*/  BSYNC B1 ;  /* 0x0000000000017941 */ /* 0x000fea0003800000 */
.L_x_210:
        /* <DEDUP_REMOVED lines=9> */
.L_x_213:
[----:B------:R-:W-:Y:S05]  /*6ec0*/  BSYNC B1 ;  /* 0x0000000000017941 */ /* 0x000fea0003800000 */
.L_x_212:
        /* <DEDUP_REMOVED lines=9> */
.L_x_215:
[----:B------:R-:W-:Y:S05]  /*6f60*/  BSYNC B1 ;  /* 0x0000000000017941 */ /* 0x000fea0003800000 */
.L_x_214:
        /* <DEDUP_REMOVED lines=9> */
.L_x_217:
[----:B------:R-:W-:Y:S05]  /*7000*/  BSYNC B1 ;  /* 0x0000000000017941 */ /* 0x000fea0003800000 */
.L_x_216:
        /* <DEDUP_REMOVED lines=9> */
.L_x_219:
[----:B------:R-:W-:Y:S05]  /*70a0*/  BSYNC B1 ;  /* 0x0000000000017941 */ /* 0x000fea0003800000 */
.L_x_218:
        /* <DEDUP_REMOVED lines=9> */
.L_x_221:
[----:B------:R-:W-:Y:S05]  /*7140*/  BSYNC B1 ;  /* 0x0000000000017941 */ /* 0x000fea0003800000 */
.L_x_220:
        /* <DEDUP_REMOVED lines=9> */
.L_x_223:
[----:B------:R-:W-:Y:S05]  /*71e0*/  BSYNC B1 ;  /* 0x0000000000017941 */ /* 0x000fea0003800000 */
.L_x_222:
        /* <DEDUP_REMOVED lines=9> */
.L_x_225:
[----:B------:R-:W-:Y:S05]  /*7280*/  BSYNC B1 ;  /* 0x0000000000017941 */ /* 0x000fea0003800000 */
.L_x_224:
        /* <DEDUP_REMOVED lines=9> */
.L_x_227:
[----:B------:R-:W-:Y:S05]  /*7320*/  BSYNC B1 ;  /* 0x0000000000017941 */ /* 0x000fea0003800000 */
.L_x_226:
        /* <DEDUP_REMOVED lines=9> */
.L_x_229:
[----:B------:R-:W-:Y:S05]  /*73c0*/  BSYNC B1 ;  /* 0x0000000000017941 */ /* 0x000fea0003800000 */
.L_x_228:
        /* <DEDUP_REMOVED lines=9> */
.L_x_231:
[----:B------:R-:W-:Y:S05]  /*7460*/  BSYNC B1 ;  /* 0x0000000000017941 */ /* 0x000fea0003800000 */
.L_x_230:
        /* <DEDUP_REMOVED lines=9> */
.L_x_233:
[----:B------:R-:W-:Y:S05]  /*7500*/  BSYNC B1 ;  /* 0x0000000000017941 */ /* 0x000fea0003800000 */
.L_x_232:
        /* <DEDUP_REMOVED lines=9> */
.L_x_235:
[----:B------:R-:W-:Y:S05]  /*75a0*/  BSYNC B1 ;  /* 0x0000000000017941 */ /* 0x000fea0003800000 */
.L_x_234:
        /* <DEDUP_REMOVED lines=9> */
.L_x_237:
[----:B------:R-:W-:Y:S05]  /*7640*/  BSYNC B1 ;  /* 0x0000000000017941 */ /* 0x000fea0003800000 */
.L_x_236:
        /* <DEDUP_REMOVED lines=9> */
.L_x_239:
[----:B------:R-:W-:Y:S05]  /*76e0*/  BSYNC B1 ;  /* 0x0000000000017941 */ /* 0x000fea0003800000 */
.L_x_238:
        /* <DEDUP_REMOVED lines=9> */
.L_x_241:
[----:B------:R-:W-:Y:S05]  /*7780*/  BSYNC B1 ;  /* 0x0000000000017941 */ /* 0x000fea0003800000 */
.L_x_240:
        /* <DEDUP_REMOVED lines=9> */
.L_x_243:
[----:B------:R-:W-:Y:S05]  /*7820*/  BSYNC B1 ;  /* 0x0000000000017941 */ /* 0x000fea0003800000 */
.L_x_242:
        /* <DEDUP_REMOVED lines=9> */
.L_x_245:
[----:B------:R-:W-:Y:S05]  /*78c0*/  BSYNC B1 ;  /* 0x0000000000017941 */ /* 0x000fea0003800000 */
.L_x_244:
        /* <DEDUP_REMOVED lines=9> */
.L_x_247:
[----:B------:R-:W-:Y:S05]  /*7960*/  BSYNC B1 ;  /* 0x0000000000017941 */ /* 0x000fea0003800000 */
.L_x_246:
        /* <DEDUP_REMOVED lines=9> */
.L_x_249:
[----:B------:R-:W-:Y:S05]  /*7a00*/  BSYNC B1 ;  /* 0x0000000000017941 */ /* 0x000fea0003800000 */
.L_x_248:
        /* <DEDUP_REMOVED lines=9> */
.L_x_251:
[----:B------:R-:W-:Y:S05]  /*7aa0*/  BSYNC B1 ;  /* 0x0000000000017941 */ /* 0x000fea0003800000 */
.L_x_250:
        /* <DEDUP_REMOVED lines=9> */
.L_x_253:
[----:B------:R-:W-:Y:S05]  /*7b40*/  BSYNC B1 ;  /* 0x0000000000017941 */ /* 0x000fea0003800000 */
.L_x_252:
        /* <DEDUP_REMOVED lines=9> */
.L_x_255:
[----:B------:R-:W-:Y:S05]  /*7be0*/  BSYNC B1 ;  /* 0x0000000000017941 */ /* 0x000fea0003800000 */
.L_x_254:
        /* <DEDUP_REMOVED lines=9> */
.L_x_257:
[----:B------:R-:W-:Y:S05]  /*7c80*/  BSYNC B1 ;  /* 0x0000000000017941 */ /* 0x000fea0003800000 */
.L_x_256:
        /* <DEDUP_REMOVED lines=9> */
.L_x_259:
[----:B------:R-:W-:Y:S05]  /*7d20*/  BSYNC B1 ;  /* 0x0000000000017941 */ /* 0x000fea0003800000 */
.L_x_258:
        /* <DEDUP_REMOVED lines=9> */
.L_x_261:
[----:B------:R-:W-:Y:S05]  /*7dc0*/  BSYNC B1 ;  /* 0x0000000000017941 */ /* 0x000fea0003800000 */
.L_x_260:
        /* <DEDUP_REMOVED lines=9> */
.L_x_263:
[----:B------:R-:W-:Y:S05]  /*7e60*/  BSYNC B1 ;  /* 0x0000000000017941 */ /* 0x000fea0003800000 */
.L_x_262:
        /* <DEDUP_REMOVED lines=9> */
.L_x_265:
[----:B------:R-:W-:Y:S05]  /*7f00*/  BSYNC B1 ;  /* 0x0000000000017941 */ /* 0x000fea0003800000 */
.L_x_264:
        /* <DEDUP_REMOVED lines=9> */
.L_x_267:
[----:B------:R-:W-:Y:S05]  /*7fa0*/  BSYNC B1 ;  /* 0x0000000000017941 */ /* 0x000fea0003800000 */
.L_x_266:
        /* <DEDUP_REMOVED lines=9> */
.L_x_269:
[----:B------:R-:W-:Y:S05]  /*8040*/  BSYNC B1 ;  /* 0x0000000000017941 */ /* 0x000fea0003800000 */
.L_x_268:
        /* <DEDUP_REMOVED lines=9> */
.L_x_271:
[----:B------:R-:W-:Y:S05]  /*80e0*/  BSYNC B1 ;  /* 0x0000000000017941 */ /* 0x000fea0003800000 */
.L_x_270:
        /* <DEDUP_REMOVED lines=9> */
.L_x_273:
[----:B------:R-:W-:Y:S05]  /*8180*/  BSYNC B1 ;  /* 0x0000000000017941 */ /* 0x000fea0003800000 */
.L_x_272:
        /* <DEDUP_REMOVED lines=9> */
.L_x_275:
[----:B------:R-:W-:Y:S05]  /*8220*/  BSYNC B1 ;  /* 0x0000000000017941 */ /* 0x000fea0003800000 */
.L_x_274:
        /* <DEDUP_REMOVED lines=9> */
.L_x_277:
[----:B------:R-:W-:Y:S05]  /*82c0*/  BSYNC B1 ;  /* 0x0000000000017941 */ /* 0x000fea0003800000 */
.L_x_276:
        /* <DEDUP_REMOVED lines=9> */
.L_x_279:
[----:B------:R-:W-:Y:S05]  /*8360*/  BSYNC B1 ;  /* 0x0000000000017941 */ /* 0x000fea0003800000 */
.L_x_278:
        /* <DEDUP_REMOVED lines=9> */
.L_x_281:
[----:B------:R-:W-:Y:S05]  /*8400*/  BSYNC B1 ;  /* 0x0000000000017941 */ /* 0x000fea0003800000 */
.L_x_280:
[----:B0----5:R-:W-:Y:S01]  /*8410*/  LOP3.LUT R3, R154, 0xffffe000, RZ, 0xc0, !PT ;  /* 0xffffe0009a037812 */ /* 0x021fe200078ec0ff */
[----:B------:R-:W-:Y:S01]  /*8420*/  BSSY B1, `(.L_x_282) ;  /* 0x0000008000017945 */ /* 0x000fe20003800000 */
[----:B------:R-:W-:-:S03]  /*8430*/  ISETP.GT.AND P2, PT, R0, 0x78, P1 ;  /* 0x000000780000780c */ /* 0x000fc60000f44270 */
[----:B---3--:R-:W-:-:S04]  /*8440*/  FMUL R4, R3, R156 ;  /* 0x0000009c03047220 */ /* 0x008fc80000400000 */
[----:B------:R-:W-:-:S05]  /*8450*/  FFMA R85, R85, R155, R4 ;  /* 0x0000009b55557223 */ /* 0x000fca0000000004 */
[----:B------:R-:W-:-:S05]  /*8460*/  F2FP.TF32.F32.PACK_B R85, R85 ;  /* 0x00000055ff55723e */ /* 0x000fca00024050ff */
[----:B------:R0:W-:Y:S01]  /*8470*/  @P0 STG.E desc[UR36][R6.64+0x1e4], R85 ;  /* 0x0001e45506000986 */ /* 0x0001e2000c101924 */
[----:B------:R-:W-:Y:S05]  /*8480*/  @!P2 BRA `(.L_x_283) ;  /* 0x000000000004a947 */ /* 0x000fea0003800000 */
[----:B------:R3:W5:Y:S02]  /*8490*/  LDG.E.LTC128B R154, desc[UR36][R10.64+0x1e0] ;  /* 0x0001e0240a9a7981 */ /* 0x000764000c1e1920 */
.L_x_283:
[----:B------:R-:W-:Y:S05]  /*84a0*/  BSYNC B1 ;  /* 0x0000000000017941 */ /* 0x000fea0003800000 */
.L_x_282:
[----:B-----5:R-:W-:Y:S01]  /*84b0*/  LOP3.LUT R3, R154, 0xffffe000, RZ, 0xc0, !PT ;  /* 0xffffe0009a037812 */ /* 0x020fe200078ec0ff */
[----:B------:R-:W-:Y:S01]  /*84c0*/  @P2 IMAD.MOV.U32 R4, RZ, RZ, R8 ;  /* 0x000000ffff042224 */ /* 0x000fe200078e0008 */
[----:B------:R-:W-:Y:S01]  /*84d0*/  ISETP.GT.AND P1, PT, R0, 0x79, P1 ;  /* 0x000000790000780c */ /* 0x000fe20000f24270 */
[----:B------:R-:W-:Y:S01]  /*84e0*/  @P2 IMAD.MOV.U32 R5, RZ, RZ, R9 ;  /* 0x000000ffff052224 */ /* 0x000fe200078e0009 */
[----:B------:R-:W-:Y:S01]  /*84f0*/  BSSY B1, `(.L_x_284) ;  /* 0x0000007000017945 */ /* 0x000fe20003800000 */
[----:B------:R-:W-:-:S04]  /*8500*/  FMUL R3, R3, R156 ;  /* 0x0000009c03037220 */ /* 0x000fc80000400000 */
[----:B------:R-:W-:-:S05]  /*8510*/  FFMA R3, R86, R155, R3 ;  /* 0x0000009b56037223 */ /* 0x000fca0000000003 */
[----:B------:R-:W-:-:S05]  /*8520*/  F2FP.TF32.F32.PACK_B R3, R3 ;  /* 0x00000003ff03723e */ /* 0x000fca00024050ff */
[----:B------:R0:W-:Y:S01]  /*8530*/  @P2 STG.E desc[UR36][R4.64+0x1e0], R3 ;  /* 0x0001e00304002986 */ /* 0x0001e2000c101924 */
[----:B------:R-:W-:Y:S05]  /*8540*/  @!P1 BRA `(.L_x_285) ;  /* 0x0000000000049947 */ /* 0x000fea0003800000 */
[----:B------:R0:W5:Y:S02]  /*8550*/  LDG.E.LTC128B R154, desc[UR36][R10.64+0x1e4] ;  /* 0x0001e4240a9a7981 */ /* 0x000164000c1e1920 */
.L_x_285:
[----:B------:R-:W-:Y:S05]  /*8560*/  BSYNC B1 ;  /* 0x0000000000017941 */ /* 0x000fea0003800000 */
.L_x_284:
[----:B------:R-:W-:Y:S05]  /*8570*/  @!P1 BRA `(.L_x_286) ;  /* 0x00000024003c9947 */ /* 0x000fea0003800000 */
[----:B0----5:R-:W-:-:S05]  /*8580*/  LOP3.LUT R3, R154, 0xffffe000, RZ, 0xc0, !PT ;  /* 0xffffe0009a037812 */ /* 0x021fca00078ec0ff */
[----:B------:R-:W-:-:S04]  /*8590*/  FMUL R0, R3, R156 ;  /* 0x0000009c03007220 */ /* 0x000fc80000400000 */
[----:B------:R-:W-:-:S05]  /*85a0*/  FFMA R87, R87, R155, R0 ;  /* 0x0000009b57577223 */ /* 0x000fca0000000000 */
[----:B------:R-:W-:-:S05]  /*85b0*/  F2FP.TF32.F32.PACK_B R87, R87 ;  /* 0x00000057ff57723e */ /* 0x000fca00024050ff */
[----:B------:R0:W-:Y:S01]  /*85c0*/  STG.E desc[UR36][R8.64+0x1e4], R87 ;  /* 0x0001e45708007986 */ /* 0x0001e2000c101924 */
[----:B------:R-:W-:Y:S05]  /*85d0*/  BRA `(.L_x_286) ;  /* 0x0000002400247947 */ /* 0x000fea0003800000 */
.L_x_35:
[----:B------:R-:W-:Y:S01]  /*85e0*/  ULDC.64 UR4, c[0x0][0x5c0] ;  /* 0x0001700000047ab9 */ /* 0x000fe20000000a00 */
[-C--:B------:R-:W-:Y:S01]  /*85f0*/  FMUL R15, R88, R155.reuse ;  /* 0x0000009b580f7220 */ /* 0x080fe20000400000 */
[----:B------:R-:W-:Y:S01]  /*8600*/  LEA R6, P0, R170, UR4, 0x2 ;  /* 0x00000004aa067c11 */ /* 0x000fe2000f8010ff */
[----:B------:R-:W-:Y:S01]  /*8610*/  IMAD.SHL.U32 R11, R4, 0x20, RZ ;  /* 0x00000020040b7824 */ /* 0x000fe200078e00ff */
[----:B------:R-:W-:Y:S01]  /*8620*/  ISETP.GT.AND P5, PT, R0, 0x1, P3 ;  /* 0x000000010000780c */ /* 0x000fe20001fa4270 */
[-C--:B------:R-:W-:Y:S01]  /*8630*/  FMUL R89, R89, R155.reuse ;  /* 0x0000009b59597220 */ /* 0x080fe20000400000 */
[----:B------:R-:W-:Y:S01]  /*8640*/  LEA.HI.X R7, R170, UR5, R173, 0x2, P0 ;  /* 0x00000005aa077c11 */ /* 0x000fe200080f14ad */
[-C--:B------:R-:W-:Y:S01]  /*8650*/  FMUL R21, R90, R155.reuse ;  /* 0x0000009b5a157220 */ /* 0x080fe20000400000 */
[----:B------:R-:W-:Y:S01]  /*8660*/  ISETP.GT.AND P0, PT, R3, 0x8, PT ;  /* 0x000000080300780c */ /* 0x000fe20003f04270 */
[----:B------:R-:W-:Y:S01]  /*8670*/  FMUL R91, R91, R155 ;  /* 0x0000009b5b5b7220 */ /* 0x000fe20000400000 */
[----:B------:R-:W-:Y:S01]  /*8680*/  F2FP.TF32.F32.PACK_B R15, R15 ;  /* 0x0000000fff0f723e */ /* 0x000fe200024050ff */
[-C--:B------:R-:W-:Y:S01]  /*8690*/  FMUL R93, R93, R155.reuse ;  /* 0x0000009b5d5d7220 */ /* 0x080fe20000400000 */
[----:B------:R-:W-:Y:S01]  /*86a0*/  ISETP.GT.AND P1, PT, R0, RZ, P0 ;  /* 0x000000ff0000720c */ /* 0x000fe20000724270 */
[-C--:B------:R-:W-:Y:S01]  /*86b0*/  FMUL R23, R94, R155.reuse ;  /* 0x0000009b5e177220 */ /* 0x080fe20000400000 */
[----:B------:R-:W-:Y:S01]  /*86c0*/  ISETP.GT.AND P4, PT, R0, 0x1, P0 ;  /* 0x000000010000780c */ /* 0x000fe20000784270 */
[----:B------:R0:W-:Y:S01]  /*86d0*/  @P2 STG.E desc[UR36][R6.64], R15 ;  /* 0x0000000f06002986 */ /* 0x0001e2000c101924 */
[----:B------:R-:W-:Y:S01]  /*86e0*/  SHF.L.U64.HI R9, R4, 0x5, R5 ;  /* 0x0000000504097819 */ /* 0x000fe20000010205 */
[-C--:B------:R-:W-:Y:S01]  /*86f0*/  FMUL R95, R95, R155.reuse ;  /* 0x0000009b5f5f7220 */ /* 0x080fe20000400000 */
[-C--:B------:R-:W-:Y:S01]  /*8700*/  IADD3 R12, P2, R11, R6.reuse, RZ ;  /* 0x000000060b0c7210 */ /* 0x080fe20007f5e0ff */
[----:B------:R-:W-:Y:S01]  /*8710*/  FMUL R97, R97, R155 ;  /* 0x0000009b61617220 */ /* 0x000fe20000400000 */
[----:B------:R-:W-:Y:S01]  /*8720*/  F2FP.TF32.F32.PACK_B R89, R89 ;  /* 0x00000059ff59723e */ /* 0x000fe200024050ff */
[----:B------:R-:W-:Y:S01]  /*8730*/  FMUL R99, R99, R155 ;  /* 0x0000009b63637220 */ /* 0x000fe20000400000 */
[----:B------:R-:W-:Y:S01]  /*8740*/  F2FP.TF32.F32.PACK_B R21, R21 ;  /* 0x00000015ff15723e */ /* 0x000fe200024050ff */
[----:B------:R-:W-:Y:S01]  /*8750*/  IMAD.X R13, R9, 0x1, R7, P2 ;  /* 0x00000001090d7824 */ /* 0x000fe200010e0607 */
[----:B------:R-:W-:Y:S01]  /*8760*/  F2FP.TF32.F32.PACK_B R91, R91 ;  /* 0x0000005bff5b723e */ /* 0x000fe200024050ff */
[----:B------:R-:W-:Y:S01]  /*8770*/  @P5 STG.E desc[UR36][R6.64+0x4], R89 ;  /* 0x0000045906005986 */ /* 0x000fe2000c101924 */
[----:B------:R-:W-:Y:S01]  /*8780*/  ISETP.GT.AND P5, PT, R0, 0x8, P3 ;  /* 0x000000080000780c */ /* 0x000fe20001fa4270 */
[-C--:B0-----:R-:W-:Y:S01]  /*8790*/  FMUL R15, R92, R155.reuse ;  /* 0x0000009b5c0f7220 */ /* 0x081fe20000400000 */
[C---:B------:R-:W-:Y:S01]  /*87a0*/  ISETP.GT.AND P2, PT, R0.reuse, 0x9, P3 ;  /* 0x000000090000780c */ /* 0x040fe20001f44270 */
[----:B------:R0:W-:Y:S01]  /*87b0*/  @P1 STG.E desc[UR36][R12.64], R21 ;  /* 0x000000150c001986 */ /* 0x0001e2000c101924 */
[C---:B------:R-:W-:Y:S01]  /*87c0*/  ISETP.GT.AND P1, PT, R0.reuse, 0x8, P0 ;  /* 0x000000080000780c */ /* 0x040fe20000724270 */
[----:B------:R-:W-:Y:S01]  /*87d0*/  FMUL R101, R101, R155 ;  /* 0x0000009b65657220 */ /* 0x000fe20000400000 */
[----:B------:R-:W-:Y:S01]  /*87e0*/  F2FP.TF32.F32.PACK_B R15, R15 ;  /* 0x0000000fff0f723e */ /* 0x000fe200024050ff */
[----:B------:R-:W-:Y:S01]  /*87f0*/  @P4 STG.E desc[UR36][R12.64+0x4], R91 ;  /* 0x0000045b0c004986 */ /* 0x000fe2000c101924 */
[----:B------:R-:W-:Y:S01]  /*8800*/  ISETP.GT.AND P4, PT, R0, 0x9, P0 ;  /* 0x000000090000780c */ /* 0x000fe20000784270 */
[----:B------:R-:W-:Y:S01]  /*8810*/  FMUL R103, R103, R155 ;  /* 0x0000009b67677220 */ /* 0x000fe20000400000 */
[----:B------:R-:W-:Y:S01]  /*8820*/  F2FP.TF32.F32.PACK_B R93, R93 ;  /* 0x0000005dff5d723e */ /* 0x000fe200024050ff */
[----:B------:R-:W-:Y:S01]  /*8830*/  FMUL R105, R105, R155 ;  /* 0x0000009b69697220 */ /* 0x000fe20000400000 */
[----:B------:R-:W-:Y:S01]  /*8840*/  F2FP.TF32.F32.PACK_B R23, R23 ;  /* 0x00000017ff17723e */ /* 0x000fe200024050ff */
[----:B------:R1:W-:Y:S01]  /*8850*/  @P5 STG.E desc[UR36][R6.64+0x20], R15 ;  /* 0x0000200f06005986 */ /* 0x0003e2000c101924 */
[----:B------:R-:W-:Y:S01]  /*8860*/  F2FP.TF32.F32.PACK_B R95, R95 ;  /* 0x0000005fff5f723e */ /* 0x000fe200024050ff */
[-C--:B0-----:R-:W-:Y:S01]  /*8870*/  FMUL R21, R96, R155.reuse ;  /* 0x0000009b60157220 */ /* 0x081fe20000400000 */
[C---:B------:R-:W-:Y:S01]  /*8880*/  ISETP.GT.AND P5, PT, R0.reuse, 0x10, P3 ;  /* 0x000000100000780c */ /* 0x040fe20001fa4270 */
[----:B------:R-:W-:Y:S01]  /*8890*/  @P2 STG.E desc[UR36][R6.64+0x24], R93 ;  /* 0x0000245d06002986 */ /* 0x000fe2000c101924 */
[C---:B------:R-:W-:Y:S01]  /*88a0*/  ISETP.GT.AND P2, PT, R0.reuse, 0x11, P3 ;  /* 0x000000110000780c */ /* 0x040fe20001f44270 */
[----:B------:R-:W-:Y:S01]  /*88b0*/  FMUL R107, R107, R155 ;  /* 0x0000009b6b6b7220 */ /* 0x000fe20000400000 */
[----:B------:R-:W-:Y:S01]  /*88c0*/  F2FP.TF32.F32.PACK_B R21, R21 ;  /* 0x00000015ff15723e */ /* 0x000fe200024050ff */
[----:B------:R0:W-:Y:S01]  /*88d0*/  @P1 STG.E desc[UR36][R12.64+0x20], R23 ;  /* 0x000020170c001986 */ /* 0x0001e2000c101924 */
[C---:B------:R-:W-:Y:S01]  /*88e0*/  ISETP.GT.AND P1, PT, R0.reuse, 0x10, P0 ;  /* 0x000000100000780c */ /* 0x040fe20000724270 */
[----:B------:R-:W-:Y:S01]  /*88f0*/  FMUL R109, R109, R155 ;  /* 0x0000009b6d6d7220 */ /* 0x000fe20000400000 */
[----:B------:R-:W-:Y:S01]  /*8900*/  F2FP.TF32.F32.PACK_B R97, R97 ;  /* 0x00000061ff61723e */ /* 0x000fe200024050ff */
[----:B------:R-:W-:Y:S01]  /*8910*/  @P4 STG.E desc[UR36][R12.64+0x24], R95 ;  /* 0x0000245f0c004986 */ /* 0x000fe2000c101924 */
[----:B------:R-:W-:Y:S01]  /*8920*/  ISETP.GT.AND P4, PT, R0, 0x11, P0 ;  /* 0x000000110000780c */ /* 0x000fe20000784270 */
[----:B-1----:R-:W-:Y:S01]  /*8930*/  FMUL R15, R98, R155 ;  /* 0x0000009b620f7220 */ /* 0x002fe20000400000 */
[----:B------:R-:W-:Y:S01]  /*8940*/  F2FP.TF32.F32.PACK_B R99, R99 ;  /* 0x00000063ff63723e */ /* 0x000fe200024050ff */
[----:B------:R1:W-:Y:S01]  /*8950*/  @P5 STG.E desc[UR36][R6.64+0x40], R21 ;  /* 0x0000401506005986 */ /* 0x0003e2000c101924 */
[C---:B------:R-:W-:Y:S01]  /*8960*/  ISETP.GT.AND P5, PT, R0.reuse, 0x18, P3 ;  /* 0x000000180000780c */ /* 0x040fe20001fa4270 */
[----:B------:R-:W-:Y:S01]  /*8970*/  FMUL R111, R111, R155 ;  /* 0x0000009b6f6f7220 */ /* 0x000fe20000400000 */
[----:B------:R-:W-:Y:S01]  /*8980*/  F2FP.TF32.F32.PACK_B R15, R15 ;  /* 0x0000000fff0f723e */ /* 0x000fe200024050ff */
[----:B------:R-:W-:Y:S01]  /*8990*/  @P2 STG.E desc[UR36][R6.64+0x44], R97 ;  /* 0x0000446106002986 */ /* 0x000fe2000c101924 */
[----:B------:R-:W-:Y:S01]  /*89a0*/  ISETP.GT.AND P2, PT, R0, 0x19, P3 ;  /* 0x000000190000780c */ /* 0x000fe20001f44270 */
[----:B0-----:R-:W-:Y:S01]  /*89b0*/  FMUL R23, R100, R155 ;  /* 0x0000009b64177220 */ /* 0x001fe20000400000 */
        /* <DEDUP_REMOVED lines=177> */
[----:B------:R-:W-:Y:S01]  /*94d0*/  @P1 STG.E desc[UR36][R12.64+0x1a0], R23 ;  /* 0x0001a0170c001986 */ /* 0x000fe2000c101924 */
        /* <DEDUP_REMOVED lines=11> */
[-C--:B------:R-:W-:Y:S01]  /*9590*/  FMUL R33, R33, R155.reuse ;  /* 0x0000009b21217220 */ /* 0x080fe20000400000 */
[----:B------:R-:W-:Y:S01]  /*95a0*/  ISETP.GT.AND P3, PT, R0, 0x79, P3 ;  /* 0x000000790000780c */ /* 0x000fe20001f64270 */
[----:B------:R-:W-:Y:S01]  /*95b0*/  @P1 STG.E desc[UR36][R6.64+0x1c4], R145 ;  /* 0x0001c49106001986 */ /* 0x000fe2000c101924 */
[----:B------:R-:W-:Y:S01]  /*95c0*/  ISETP.GT.AND P1, PT, R3, 0x80, PT ;  /* 0x000000800300780c */ /* 0x000fe20003f24270 */
[----:B------:R-:W-:Y:S01]  /*95d0*/  FMUL R35, R35, R155 ;  /* 0x0000009b23237220 */ /* 0x000fe20000400000 */
[----:B------:R-:W-:Y:S01]  /*95e0*/  F2FP.TF32.F32.PACK_B R149, R149 ;  /* 0x00000095ff95723e */ /* 0x000fe200024050ff */
[----:B------:R1:W-:Y:S01]  /*95f0*/  @P2 STG.E desc[UR36][R12.64+0x1c0], R15 ;  /* 0x0001c00f0c002986 */ /* 0x0003e2000c101924 */
[----:B------:R-:W-:Y:S01]  /*9600*/  ISETP.GT.AND P2, PT, R3, 0x88, PT ;  /* 0x000000880300780c */ /* 0x000fe20003f44270 */
[-C--:B------:R-:W-:Y:S01]  /*9610*/  FMUL R3, R148, R155.reuse ;  /* 0x0000009b94037220 */ /* 0x080fe20000400000 */
[-C--:B0-----:R-:W-:Y:S01]  /*9620*/  FMUL R21, R150, R155.reuse ;  /* 0x0000009b96157220 */ /* 0x081fe20000400000 */
[----:B------:R-:W-:Y:S01]  /*9630*/  @P4 STG.E desc[UR36][R12.64+0x1c4], R147 ;  /* 0x0001c4930c004986 */ /* 0x000fe2000c101924 */
[C---:B------:R-:W-:Y:S01]  /*9640*/  ISETP.GT.AND P4, PT, R0.reuse, 0x78, P0 ;  /* 0x000000780000780c */ /* 0x040fe20000784270 */
[-C--:B------:R-:W-:Y:S01]  /*9650*/  FMUL R37, R37, R155.reuse ;  /* 0x0000009b25257220 */ /* 0x080fe20000400000 */
[----:B------:R-:W-:Y:S01]  /*9660*/  ISETP.GT.AND P0, PT, R0, 0x79, P0 ;  /* 0x000000790000780c */ /* 0x000fe20000704270 */
[----:B------:R-:W-:Y:S01]  /*9670*/  FMUL R39, R39, R155 ;  /* 0x0000009b27277220 */ /* 0x000fe20000400000 */
[----:B------:R-:W-:Y:S01]  /*9680*/  F2FP.TF32.F32.PACK_B R3, R3 ;  /* 0x00000003ff03723e */ /* 0x000fe200024050ff */
[----:B------:R-:W-:Y:S01]  /*9690*/  FMUL R41, R41, R155 ;  /* 0x0000009b29297220 */ /* 0x000fe20000400000 */
[----:B------:R-:W-:Y:S01]  /*96a0*/  F2FP.TF32.F32.PACK_B R21, R21 ;  /* 0x00000015ff15723e */ /* 0x000fe200024050ff */
[C---:B-1----:R-:W-:Y:S01]  /*96b0*/  IMAD.SHL.U32 R15, R4.reuse, 0x200, RZ ;  /* 0x00000200040f7824 */ /* 0x042fe200078e00ff */
[----:B------:R-:W-:Y:S01]  /*96c0*/  F2FP.TF32.F32.PACK_B R151, R151 ;  /* 0x00000097ff97723e */ /* 0x000fe200024050ff */
[----:B------:R0:W-:Y:S01]  /*96d0*/  @P5 STG.E desc[UR36][R6.64+0x1e0], R3 ;  /* 0x0001e00306005986 */ /* 0x0001e2000c101924 */
[----:B------:R-:W-:Y:S01]  /*96e0*/  SHF.L.U64.HI R5, R4, 0x9, R5 ;  /* 0x0000000904057819 */ /* 0x000fe20000010205 */
[----:B------:R-:W-:Y:S01]  /*96f0*/  FMUL R43, R43, R155 ;  /* 0x0000009b2b2b7220 */ /* 0x000fe20000400000 */
[----:B------:R-:W-:Y:S01]  /*9700*/  F2FP.TF32.F32.PACK_B R25, R25 ;  /* 0x00000019ff19723e */ /* 0x000fe200024050ff */
[----:B------:R-:W-:Y:S01]  /*9710*/  @P3 STG.E desc[UR36][R6.64+0x1e4], R149 ;  /* 0x0001e49506003986 */ /* 0x000fe2000c101924 */
[-C--:B------:R-:W-:Y:S01]  /*9720*/  IADD3 R4, P3, R15, R6.reuse, RZ ;  /* 0x000000060f047210 */ /* 0x080fe20007f7e0ff */
[----:B------:R-:W-:Y:S01]  /*9730*/  FMUL R45, R45, R155 ;  /* 0x0000009b2d2d7220 */ /* 0x000fe20000400000 */
[----:B------:R-:W-:Y:S01]  /*9740*/  F2FP.TF32.F32.PACK_B R27, R27 ;  /* 0x0000001bff1b723e */ /* 0x000fe200024050ff */
[----:B------:R1:W-:Y:S01]  /*9750*/  @P4 STG.E desc[UR36][R12.64+0x1e0], R21 ;  /* 0x0001e0150c004986 */ /* 0x0003e2000c101924 */
[----:B------:R-:W-:Y:S01]  /*9760*/  IADD3 R14, P4, P5, R11, R6, R15 ;  /* 0x000000060b0e7210 */ /* 0x000fe20007d9e00f */
[----:B------:R-:W-:Y:S01]  /*9770*/  FMUL R47, R47, R155 ;  /* 0x0000009b2f2f7220 */ /* 0x000fe20000400000 */
[----:B------:R-:W-:Y:S01]  /*9780*/  F2FP.TF32.F32.PACK_B R29, R29 ;  /* 0x0000001dff1d723e */ /* 0x000fe200024050ff */
[----:B------:R2:W-:Y:S01]  /*9790*/  @P0 STG.E desc[UR36][R12.64+0x1e4], R151 ;  /* 0x0001e4970c000986 */ /* 0x0005e2000c101924 */
[----:B------:R-:W-:Y:S01]  /*97a0*/  ISETP.GT.AND P0, PT, R0, RZ, P1 ;  /* 0x000000ff0000720c */ /* 0x000fe20000f04270 */
[----:B0-----:R-:W-:Y:S01]  /*97b0*/  FMUL R3, R24, R155 ;  /* 0x0000009b18037220 */ /* 0x001fe20000400000 */
[----:B------:R-:W-:Y:S01]  /*97c0*/  IADD3.X R15, R9, R7, R5, P4, P5 ;  /* 0x00000007090f7210 */ /* 0x000fe200027ea405 */
[----:B------:R-:W-:Y:S01]  /*97d0*/  IMAD.X R5, R5, 0x1, R7, P3 ;  /* 0x0000000105057824 */ /* 0x000fe200018e0607 */
[C---:B------:R-:W-:Y:S01]  /*97e0*/  ISETP.GT.AND P5, PT, R0.reuse, 0x1, P1 ;  /* 0x000000010000780c */ /* 0x040fe20000fa4270 */
[-C--:B------:R-:W-:Y:S01]  /*97f0*/  FMUL R49, R49, R155.reuse ;  /* 0x0000009b31317220 */ /* 0x080fe20000400000 */
[----:B------:R-:W-:Y:S01]  /*9800*/  ISETP.GT.AND P4, PT, R0, RZ, P2 ;  /* 0x000000ff0000720c */ /* 0x000fe20001784270 */
[----:B-1----:R-:W-:Y:S01]  /*9810*/  FMUL R21, R26, R155 ;  /* 0x0000009b1a157220 */ /* 0x002fe20000400000 */
[----:B------:R-:W-:Y:S01]  /*9820*/  F2FP.TF32.F32.PACK_B R3, R3 ;  /* 0x00000003ff03723e */ /* 0x000fe200024050ff */
[-C--:B------:R-:W-:Y:S01]  /*9830*/  FMUL R51, R51, R155.reuse ;  /* 0x0000009b33337220 */ /* 0x080fe20000400000 */
[-C--:B------:R-:W-:Y:S01]  /*9840*/  IADD3 R6, P3, R11, R4.reuse, RZ ;  /* 0x000000040b067210 */ /* 0x080fe20007f7e0ff */
[----:B--2---:R-:W-:Y:S01]  /*9850*/  FMUL R13, R28, R155 ;  /* 0x0000009b1c0d7220 */ /* 0x004fe20000400000 */
[----:B------:R-:W-:Y:S01]  /*9860*/  F2FP.TF32.F32.PACK_B R21, R21 ;  /* 0x00000015ff15723e */ /* 0x000fe200024050ff */
[----:B------:R0:W-:Y:S01]  /*9870*/  @P0 STG.E desc[UR36][R4.64], R3 ;  /* 0x0000000304000986 */ /* 0x0001e2000c101924 */
[C---:B------:R-:W-:Y:S01]  /*9880*/  ISETP.GT.AND P0, PT, R0.reuse, 0x1, P2 ;  /* 0x000000010000780c */ /* 0x040fe20001704270 */
[--C-:B------:R-:W-:Y:S01]  /*9890*/  IMAD.X R7, R9, 0x1, R5.reuse, P3 ;  /* 0x0000000109077824 */ /* 0x100fe200018e0605 */
[C---:B------:R-:W-:Y:S01]  /*98a0*/  ISETP.GT.AND P3, PT, R0.reuse, 0x9, P1 ;  /* 0x000000090000780c */ /* 0x040fe20000f64270 */
[----:B------:R-:W-:Y:S01]  /*98b0*/  @P5 STG.E desc[UR36][R4.64+0x4], R25 ;  /* 0x0000041904005986 */ /* 0x000fe2000c101924 */
[----:B------:R-:W-:Y:S01]  /*98c0*/  F2FP.TF32.F32.PACK_B R13, R13 ;  /* 0x0000000dff0d723e */ /* 0x000fe200024050ff */
[-C--:B------:R-:W-:Y:S01]  /*98d0*/  FMUL R53, R53, R155.reuse ;  /* 0x0000009b35357220 */ /* 0x080fe20000400000 */
[----:B------:R-:W-:Y:S01]  /*98e0*/  IADD3 R8, P5, R11, R4, RZ ;  /* 0x000000040b087210 */ /* 0x000fe20007fbe0ff */
[----:B------:R1:W-:Y:S01]  /*98f0*/  @P4 STG.E desc[UR36][R6.64], R21 ;  /* 0x0000001506004986 */ /* 0x0003e2000c101924 */
[----:B------:R-:W-:Y:S01]  /*9900*/  ISETP.GT.AND P4, PT, R0, 0x8, P1 ;  /* 0x000000080000780c */ /* 0x000fe20000f84270 */
[----:B------:R-:W-:Y:S01]  /*9910*/  FMUL R11, R32, R155 ;  /* 0x0000009b200b7220 */ /* 0x000fe20000400000 */
[----:B------:R-:W-:Y:S01]  /*9920*/  F2FP.TF32.F32.PACK_B R31, R31 ;  /* 0x0000001fff1f723e */ /* 0x000fe200024050ff */
[-C--:B0-----:R-:W-:Y:S01]  /*9930*/  FMUL R3, R30, R155.reuse ;  /* 0x0000009b1e037220 */ /* 0x081fe20000400000 */
[----:B------:R-:W-:Y:S01]  /*9940*/  IMAD.X R9, R9, 0x1, R5, P5 ;  /* 0x0000000109097824 */ /* 0x000fe200028e0605 */
[----:B------:R-:W-:Y:S01]  /*9950*/  @P0 STG.E desc[UR36][R6.64+0x4], R27 ;  /* 0x0000041b06000986 */ /* 0x000fe2000c101924 */
[C---:B------:R-:W-:Y:S01]  /*9960*/  ISETP.GT.AND P0, PT, R0.reuse, 0x8, P2 ;  /* 0x000000080000780c */ /* 0x040fe20001704270 */
[----:B------:R-:W-:Y:S01]  /*9970*/  FMUL R55, R55, R155 ;  /* 0x0000009b37377220 */ /* 0x000fe20000400000 */
[----:B------:R-:W-:Y:S01]  /*9980*/  F2FP.TF32.F32.PACK_B R3, R3 ;  /* 0x00000003ff03723e */ /* 0x000fe200024050ff */
[----:B------:R-:W-:Y:S01]  /*9990*/  @P3 STG.E desc[UR36][R4.64+0x24], R29 ;  /* 0x0000241d04003986 */ /* 0x000fe2000c101924 */
[----:B------:R-:W-:Y:S01]  /*99a0*/  ISETP.GT.AND P5, PT, R0, 0x10, P1 ;  /* 0x000000100000780c */ /* 0x000fe20000fa4270 */
[-C--:B-1----:R-:W-:Y:S01]  /*99b0*/  FMUL R21, R36, R155.reuse ;  /* 0x0000009b24157220 */ /* 0x082fe20000400000 */
[C---:B------:R-:W-:Y:S01]  /*99c0*/  ISETP.GT.AND P3, PT, R0.reuse, 0x11, P1 ;  /* 0x000000110000780c */ /* 0x040fe20000f64270 */
[----:B------:R0:W-:Y:S01]  /*99d0*/  @P4 STG.E desc[UR36][R4.64+0x20], R13 ;  /* 0x0000200d04004986 */ /* 0x0001e2000c101924 */
[C---:B------:R-:W-:Y:S01]  /*99e0*/  ISETP.GT.AND P4, PT, R0.reuse, 0x9, P2 ;  /* 0x000000090000780c */ /* 0x040fe20001784270 */
[----:B------:R-:W-:Y:S01]  /*99f0*/  FMUL R57, R57, R155 ;  /* 0x0000009b39397220 */ /* 0x000fe20000400000 */
[----:B------:R-:W-:Y:S01]  /*9a00*/  F2FP.TF32.F32.PACK_B R11, R11 ;  /* 0x0000000bff0b723e */ /* 0x000fe200024050ff */
[----:B------:R-:W-:Y:S01]  /*9a10*/  FMUL R59, R59, R155 ;  /* 0x0000009b3b3b7220 */ /* 0x000fe20000400000 */
[----:B------:R-:W-:Y:S01]  /*9a20*/  F2FP.TF32.F32.PACK_B R33, R33 ;  /* 0x00000021ff21723e */ /* 0x000fe200024050ff */
[----:B------:R1:W-:Y:S01]  /*9a30*/  @P0 STG.E desc[UR36][R8.64+0x20], R3 ;  /* 0x0000200308000986 */ /* 0x0003e2000c101924 */
[----:B------:R-:W-:Y:S01]  /*9a40*/  ISETP.GT.AND P0, PT, R0, 0x10, P2 ;  /* 0x000000100000780c */ /* 0x000fe20001704270 */
[----:B------:R-:W-:Y:S01]  /*9a50*/  FMUL R61, R61, R155 ;  /* 0x0000009b3d3d7220 */ /* 0x000fe20000400000 */
[----:B------:R-:W-:Y:S01]  /*9a60*/  F2FP.TF32.F32.PACK_B R35, R35 ;  /* 0x00000023ff23723e */ /* 0x000fe200024050ff */
[----:B------:R-:W-:Y:S01]  /*9a70*/  FMUL R63, R63, R155 ;  /* 0x0000009b3f3f7220 */ /* 0x000fe20000400000 */
[----:B------:R-:W-:Y:S01]  /*9a80*/  F2FP.TF32.F32.PACK_B R21, R21 ;  /* 0x00000015ff15723e */ /* 0x000fe200024050ff */
[----:B0-----:R-:W-:Y:S01]  /*9a90*/  FMUL R13, R34, R155 ;  /* 0x0000009b220d7220 */ /* 0x001fe20000400000 */
[----:B------:R-:W-:Y:S01]  /*9aa0*/  F2FP.TF32.F32.PACK_B R37, R37 ;  /* 0x00000025ff25723e */ /* 0x000fe200024050ff */
[----:B------:R-:W-:Y:S01]  /*9ab0*/  @P4 STG.E desc[UR36][R14.64+0x24], R31 ;  /* 0x0000241f0e004986 */ /* 0x000fe2000c101924 */
[C---:B------:R-:W-:Y:S01]  /*9ac0*/  ISETP.GT.AND P4, PT, R0.reuse, 0x11, P2 ;  /* 0x000000110000780c */ /* 0x040fe20001784270 */
[----:B------:R-:W-:Y:S01]  /*9ad0*/  FMUL R65, R65, R155 ;  /* 0x0000009b41417220 */ /* 0x000fe20000400000 */
[----:B------:R-:W-:Y:S01]  /*9ae0*/  F2FP.TF32.F32.PACK_B R13, R13 ;  /* 0x0000000dff0d723e */ /* 0x000fe200024050ff */
[----:B------:R0:W-:Y:S01]  /*9af0*/  @P5 STG.E desc[UR36][R4.64+0x40], R11 ;  /* 0x0000400b04005986 */ /* 0x0001e2000c101924 */
[----:B------:R-:W-:Y:S01]  /*9b00*/  ISETP.GT.AND P5, PT, R0, 0x18, P1 ;  /* 0x000000180000780c */ /* 0x000fe20000fa4270 */
[----:B------:R-:W-:-:S02]  /*9b10*/  @P0 IMAD.MOV.U32 R6, RZ, RZ, R14 ;  /* 0x000000ffff060224 */ /* 0x000fc400078e000e */
[-C--:B-1----:R-:W-:Y:S01]  /*9b20*/  FMUL R3, R38, R155.reuse ;  /* 0x0000009b26037220 */ /* 0x082fe20000400000 */
[--C-:B------:R-:W-:Y:S01]  /*9b30*/  @P0 IMAD.MOV.U32 R7, RZ, RZ, R15.reuse ;  /* 0x000000ffff070224 */ /* 0x100fe200078e000f */
[----:B------:R-:W-:Y:S01]  /*9b40*/  @P3 STG.E desc[UR36][R4.64+0x44], R33 ;  /* 0x0000442104003986 */ /* 0x000fe2000c101924 */
[----:B------:R-:W-:Y:S01]  /*9b50*/  ISETP.GT.AND P3, PT, R0, 0x19, P1 ;  /* 0x000000190000780c */ /* 0x000fe20000f64270 */
[----:B------:R-:W-:Y:S01]  /*9b60*/  FMUL R9, R40, R155 ;  /* 0x0000009b28097220 */ /* 0x000fe20000400000 */
[----:B------:R-:W-:Y:S01]  /*9b70*/  F2FP.TF32.F32.PACK_B R3, R3 ;  /* 0x00000003ff03723e */ /* 0x000fe200024050ff */
[----:B------:R1:W-:Y:S01]  /*9b80*/  @P0 STG.E desc[UR36][R6.64+0x40], R13 ;  /* 0x0000400d06000986 */ /* 0x0003e2000c101924 */
[----:B------:R-:W-:Y:S01]  /*9b90*/  ISETP.GT.AND P0, PT, R0, 0x18, P2 ;  /* 0x000000180000780c */ /* 0x000fe20001704270 */
[----:B------:R-:W-:Y:S01]  /*9ba0*/  FMUL R67, R67, R155 ;  /* 0x0000009b43437220 */ /* 0x000fe20000400000 */
[----:B------:R-:W-:Y:S01]  /*9bb0*/  F2FP.TF32.F32.PACK_B R39, R39 ;  /* 0x00000027ff27723e */ /* 0x000fe200024050ff */
[----:B0-----:R-:W-:Y:S01]  /*9bc0*/  FMUL R11, R42, R155 ;  /* 0x0000009b2a0b7220 */ /* 0x001fe20000400000 */
[----:B------:R-:W-:Y:S01]  /*9bd0*/  F2FP.TF32.F32.PACK_B R9, R9 ;  /* 0x00000009ff09723e */ /* 0x000fe200024050ff */
[----:B------:R-:W-:Y:S01]  /*9be0*/  FMUL R69, R69, R155 ;  /* 0x0000009b45457220 */ /* 0x000fe20000400000 */
[----:B------:R-:W-:Y:S01]  /*9bf0*/  F2FP.TF32.F32.PACK_B R41, R41 ;  /* 0x00000029ff29723e */ /* 0x000fe200024050ff */
[----:B------:R-:W-:Y:S01]  /*9c00*/  FMUL R71, R71, R155 ;  /* 0x0000009b47477220 */ /* 0x000fe20000400000 */
[----:B------:R-:W-:Y:S01]  /*9c10*/  F2FP.TF32.F32.PACK_B R11, R11 ;  /* 0x0000000bff0b723e */ /* 0x000fe200024050ff */
[----:B------:R-:W-:Y:S01]  /*9c20*/  FMUL R73, R73, R155 ;  /* 0x0000009b49497220 */ /* 0x000fe20000400000 */
[----:B------:R-:W-:Y:S01]  /*9c30*/  F2FP.TF32.F32.PACK_B R43, R43 ;  /* 0x0000002bff2b723e */ /* 0x000fe200024050ff */
[--C-:B-1----:R-:W-:Y:S01]  /*9c40*/  @P4 IMAD.MOV.U32 R6, RZ, RZ, R14.reuse ;  /* 0x000000ffff064224 */ /* 0x102fe200078e000e */
[----:B------:R-:W-:Y:S01]  /*9c50*/  F2FP.TF32.F32.PACK_B R45, R45 ;  /* 0x0000002dff2d723e */ /* 0x000fe200024050ff */
[--C-:B------:R-:W-:Y:S01]  /*9c60*/  @P4 IMAD.MOV.U32 R7, RZ, RZ, R15.reuse ;  /* 0x000000ffff074224 */ /* 0x100fe200078e000f */
[----:B------:R-:W-:Y:S01]  /*9c70*/  F2FP.TF32.F32.PACK_B R47, R47 ;  /* 0x0000002fff2f723e */ /* 0x000fe200024050ff */
[----:B------:R-:W-:Y:S01]  /*9c80*/  FMUL R75, R75, R155 ;  /* 0x0000009b4b4b7220 */ /* 0x000fe20000400000 */
[----:B------:R-:W-:Y:S01]  /*9c90*/  F2FP.TF32.F32.PACK_B R49, R49 ;  /* 0x00000031ff31723e */ /* 0x000fe200024050ff */
[-C--:B------:R-:W-:Y:S01]  /*9ca0*/  FMUL R77, R77, R155.reuse ;  /* 0x0000009b4d4d7220 */ /* 0x080fe20000400000 */
[----:B------:R0:W-:Y:S01]  /*9cb0*/  @P4 STG.E desc[UR36][R6.64+0x44], R35 ;  /* 0x0000442306004986 */ /* 0x0001e2000c101924 */
[C---:B------:R-:W-:Y:S01]  /*9cc0*/  ISETP.GT.AND P4, PT, R0.reuse, 0x19, P2 ;  /* 0x000000190000780c */ /* 0x040fe20001784270 */
[----:B------:R-:W-:Y:S01]  /*9cd0*/  FMUL R79, R79, R155 ;  /* 0x0000009b4f4f7220 */ /* 0x000fe20000400000 */
[----:B------:R-:W-:Y:S01]  /*9ce0*/  F2FP.TF32.F32.PACK_B R51, R51 ;  /* 0x00000033ff33723e */ /* 0x000fe200024050ff */
[----:B------:R1:W-:Y:S01]  /*9cf0*/  @P5 STG.E desc[UR36][R4.64+0x60], R21 ;  /* 0x0000601504005986 */ /* 0x0003e2000c101924 */
[----:B------:R-:W-:Y:S01]  /*9d00*/  ISETP.GT.AND P5, PT, R0, 0x20, P1 ;  /* 0x000000200000780c */ /* 0x000fe20000fa4270 */
[----:B------:R-:W-:Y:S01]  /*9d10*/  FMUL R13, R80, R155 ;  /* 0x0000009b500d7220 */ /* 0x000fe20000400000 */
[----:B------:R-:W-:Y:S01]  /*9d20*/  F2FP.TF32.F32.PACK_B R53, R53 ;  /* 0x00000035ff35723e */ /* 0x000fe200024050ff */
[----:B------:R-:W-:Y:S01]  /*9d30*/  @P3 STG.E desc[UR36][R4.64+0x64], R37 ;  /* 0x0000642504003986 */ /* 0x000fe2000c101924 */
[----:B------:R-:W-:Y:S01]  /*9d40*/  ISETP.GT.AND P3, PT, R0, 0x21, P1 ;  /* 0x000000210000780c */ /* 0x000fe20000f64270 */
[----:B------:R-:W-:Y:S01]  /*9d50*/  FMUL R81, R81, R155 ;  /* 0x0000009b51517220 */ /* 0x000fe20000400000 */
[----:B------:R-:W-:Y:S01]  /*9d60*/  F2FP.TF32.F32.PACK_B R55, R55 ;  /* 0x00000037ff37723e */ /* 0x000fe200024050ff */
[----:B0-----:R-:W-:Y:S01]  /*9d70*/  @P0 IMAD.MOV.U32 R6, RZ, RZ, R14 ;  /* 0x000000ffff060224 */ /* 0x001fe200078e000e */
[----:B------:R-:W-:Y:S01]  /*9d80*/  F2FP.TF32.F32.PACK_B R57, R57 ;  /* 0x00000039ff39723e */ /* 0x000fe200024050ff */
[----:B------:R-:W-:Y:S01]  /*9d90*/  @P0 IMAD.MOV.U32 R7, RZ, RZ, R15 ;  /* 0x000000ffff070224 */ /* 0x000fe200078e000f */
[----:B------:R-:W-:Y:S01]  /*9da0*/  F2FP.TF32.F32.PACK_B R59, R59 ;  /* 0x0000003bff3b723e */ /* 0x000fe200024050ff */
[----:B------:R-:W-:Y:S01]  /*9db0*/  FMUL R83, R83, R155 ;  /* 0x0000009b53537220 */ /* 0x000fe20000400000 */
[----:B------:R-:W-:Y:S01]  /*9dc0*/  F2FP.TF32.F32.PACK_B R61, R61 ;  /* 0x0000003dff3d723e */ /* 0x000fe200024050ff */
[-C--:B-1----:R-:W-:Y:S01]  /*9dd0*/  FMUL R21, R84, R155.reuse ;  /* 0x0000009b54157220 */ /* 0x082fe20000400000 */
[----:B------:R0:W-:Y:S01]  /*9de0*/  @P0 STG.E desc[UR36][R6.64+0x60], R3 ;  /* 0x0000600306000986 */ /* 0x0001e2000c101924 */
[----:B------:R-:W-:Y:S01]  /*9df0*/  ISETP.GT.AND P0, PT, R0, 0x20, P2 ;  /* 0x000000200000780c */ /* 0x000fe20001704270 */
[----:B------:R-:W-:Y:S01]  /*9e00*/  FMUL R85, R85, R155 ;  /* 0x0000009b55557220 */ /* 0x000fe20000400000 */
[----:B------:R-:W-:Y:S01]  /*9e10*/  F2FP.TF32.F32.PACK_B R63, R63 ;  /* 0x0000003fff3f723e */ /* 0x000fe200024050ff */
[----:B------:R-:W-:Y:S01]  /*9e20*/  FMUL R87, R87, R155 ;  /* 0x0000009b57577220 */ /* 0x000fe20000400000 */
[----:B------:R-:W-:-:S02]  /*9e30*/  F2FP.TF32.F32.PACK_B R65, R65 ;  /* 0x00000041ff41723e */ /* 0x000fc400024050ff */
[----:B------:R-:W-:Y:S02]  /*9e40*/  F2FP.TF32.F32.PACK_B R67, R67 ;  /* 0x00000043ff43723e */ /* 0x000fe400024050ff */
[----:B------:R-:W-:Y:S02]  /*9e50*/  F2FP.TF32.F32.PACK_B R69, R69 ;  /* 0x00000045ff45723e */ /* 0x000fe400024050ff */
[----:B------:R-:W-:Y:S01]  /*9e60*/  F2FP.TF32.F32.PACK_B R71, R71 ;  /* 0x00000047ff47723e */ /* 0x000fe200024050ff */
[----:B0-----:R-:W-:Y:S02]  /*9e70*/  @P4 IMAD.MOV.U32 R6, RZ, RZ, R14 ;  /* 0x000000ffff064224 */ /* 0x001fe400078e000e */
[----:B------:R-:W-:Y:S01]  /*9e80*/  FMUL R3, R44, R155 ;  /* 0x0000009b2c037220 */ /* 0x000fe20000400000 */
[----:B------:R-:W-:Y:S01]  /*9e90*/  @P4 IMAD.MOV.U32 R7, RZ, RZ, R15 ;  /* 0x000000ffff074224 */ /* 0x000fe200078e000f */
[----:B------:R-:W-:Y:S02]  /*9ea0*/  F2FP.TF32.F32.PACK_B R73, R73 ;  /* 0x00000049ff49723e */ /* 0x000fe400024050ff */
[----:B------:R-:W-:-:S02]  /*9eb0*/  F2FP.TF32.F32.PACK_B R75, R75 ;  /* 0x0000004bff4b723e */ /* 0x000fc400024050ff */
[----:B------:R0:W-:Y:S01]  /*9ec0*/  @P4 STG.E desc[UR36][R6.64+0x64], R39 ;  /* 0x0000642706004986 */ /* 0x0001e2000c101924 */
[C---:B------:R-:W-:Y:S02]  /*9ed0*/  ISETP.GT.AND P4, PT, R0.reuse, 0x21, P2 ;  /* 0x000000210000780c */ /* 0x040fe40001784270 */
[----:B------:R-:W-:Y:S01]  /*9ee0*/  F2FP.TF32.F32.PACK_B R3, R3 ;  /* 0x00000003ff03723e */ /* 0x000fe200024050ff */
[----:B------:R1:W-:Y:S01]  /*9ef0*/  @P5 STG.E desc[UR36][R4.64+0x80], R9 ;  /* 0x0000800904005986 */ /* 0x0003e2000c101924 */
[C---:B------:R-:W-:Y:S02]  /*9f00*/  ISETP.GT.AND P5, PT, R0.reuse, 0x28, P1 ;  /* 0x000000280000780c */ /* 0x040fe40000fa4270 */
[----:B------:R-:W-:Y:S01]  /*9f10*/  F2FP.TF32.F32.PACK_B R77, R77 ;  /* 0x0000004dff4d723e */ /* 0x000fe200024050ff */
[----:B------:R-:W-:Y:S01]  /*9f20*/  @P3 STG.E desc[UR36][R4.64+0x84], R41 ;  /* 0x0000842904003986 */ /* 0x000fe2000c101924 */
[----:B------:R-:W-:Y:S02]  /*9f30*/  ISETP.GT.AND P3, PT, R0, 0x29, P1 ;  /* 0x000000290000780c */ /* 0x000fe40000f64270 */
[----:B------:R-:W-:Y:S01]  /*9f40*/  F2FP.TF32.F32.PACK_B R79, R79 ;  /* 0x0000004fff4f723e */ /* 0x000fe200024050ff */
[----:B0-----:R-:W-:Y:S01]  /*9f50*/  @P0 IMAD.MOV.U32 R6, RZ, RZ, R14 ;  /* 0x000000ffff060224 */ /* 0x001fe200078e000e */
[----:B------:R-:W-:Y:S01]  /*9f60*/  F2FP.TF32.F32.PACK_B R13, R13 ;  /* 0x0000000dff0d723e */ /* 0x000fe200024050ff */
[----:B------:R-:W-:Y:S01]  /*9f70*/  @P0 IMAD.MOV.U32 R7, RZ, RZ, R15 ;  /* 0x000000ffff070224 */ /* 0x000fe200078e000f */
[----:B------:R-:W-:Y:S01]  /*9f80*/  F2FP.TF32.F32.PACK_B R81, R81 ;  /* 0x00000051ff51723e */ /* 0x000fe200024050ff */
[----:B-1----:R-:W-:Y:S01]  /*9f90*/  FMUL R9, R46, R155 ;  /* 0x0000009b2e097220 */ /* 0x002fe20000400000 */
[----:B------:R-:W-:-:S02]  /*9fa0*/  F2FP.TF32.F32.PACK_B R83, R83 ;  /* 0x00000053ff53723e */ /* 0x000fc400024050ff */
[----:B------:R0:W-:Y:S01]  /*9fb0*/  @P0 STG.E desc[UR36][R6.64+0x80], R11 ;  /* 0x0000800b06000986 */ /* 0x0001e2000c101924 */
[----:B------:R-:W-:Y:S02]  /*9fc0*/  ISETP.GT.AND P0, PT, R0, 0x28, P2 ;  /* 0x000000280000780c */ /* 0x000fe40001704270 */
[----:B------:R-:W-:Y:S02]  /*9fd0*/  F2FP.TF32.F32.PACK_B R9, R9 ;  /* 0x00000009ff09723e */ /* 0x000fe400024050ff */
[----:B------:R-:W-:Y:S02]  /*9fe0*/  F2FP.TF32.F32.PACK_B R21, R21 ;  /* 0x00000015ff15723e */ /* 0x000fe400024050ff */
[----:B------:R-:W-:Y:S02]  /*9ff0*/  F2FP.TF32.F32.PACK_B R85, R85 ;  /* 0x00000055ff55723e */ /* 0x000fe400024050ff */
[----:B------:R-:W-:Y:S01]  /*a000*/  F2FP.TF32.F32.PACK_B R87, R87 ;  /* 0x00000057ff57723e */ /* 0x000fe200024050ff */
[----:B0-----:R-:W-:-:S02]  /*a010*/  @P4 IMAD.MOV.U32 R6, RZ, RZ, R14 ;  /* 0x000000ffff064224 */ /* 0x001fc400078e000e */
[----:B------:R-:W-:Y:S01]  /*a020*/  FMUL R11, R48, R155 ;  /* 0x0000009b300b7220 */ /* 0x000fe20000400000 */
[----:B------:R-:W-:-:S04]  /*a030*/  @P4 IMAD.MOV.U32 R7, RZ, RZ, R15 ;  /* 0x000000ffff074224 */ /* 0x000fc800078e000f */
[----:B------:R-:W-:Y:S01]  /*a040*/  F2FP.TF32.F32.PACK_B R11, R11 ;  /* 0x0000000bff0b723e */ /* 0x000fe200024050ff */
[----:B------:R0:W-:Y:S01]  /*a050*/  @P4 STG.E desc[UR36][R6.64+0x84], R43 ;  /* 0x0000842b06004986 */ /* 0x0001e2000c101924 */
[----:B------:R-:W-:-:S03]  /*a060*/  ISETP.GT.AND P4, PT, R0, 0x29, P2 ;  /* 0x000000290000780c */ /* 0x000fc60001784270 */
[----:B------:R1:W-:Y:S01]  /*a070*/  @P5 STG.E desc[UR36][R4.64+0xa0], R3 ;  /* 0x0000a00304005986 */ /* 0x0003e2000c101924 */
[----:B------:R-:W-:-:S03]  /*a080*/  ISETP.GT.AND P5, PT, R0, 0x30, P1 ;  /* 0x000000300000780c */ /* 0x000fc60000fa4270 */
[----:B------:R-:W-:Y:S01]  /*a090*/  @P3 STG.E desc[UR36][R4.64+0xa4], R45 ;  /* 0x0000a42d04003986 */ /* 0x000fe2000c101924 */
[----:B------:R-:W-:Y:S01]  /*a0a0*/  ISETP.GT.AND P3, PT, R0, 0x31, P1 ;  /* 0x000000310000780c */ /* 0x000fe20000f64270 */
[----:B0-----:R-:W-:Y:S02]  /*a0b0*/  @P0 IMAD.MOV.U32 R6, RZ, RZ, R14 ;  /* 0x000000ffff060224 */ /* 0x001fe400078e000e */
[----:B------:R-:W-:Y:S02]  /*a0c0*/  @P0 IMAD.MOV.U32 R7, RZ, RZ, R15 ;  /* 0x000000ffff070224 */ /* 0x000fe400078e000f */
[----:B-1----:R-:W-:-:S03]  /*a0d0*/  FMUL R3, R50, R155 ;  /* 0x0000009b32037220 */ /* 0x002fc60000400000 */
[----:B------:R0:W-:Y:S01]  /*a0e0*/  @P0 STG.E desc[UR36][R6.64+0xa0], R9 ;  /* 0x0000a00906000986 */ /* 0x0001e2000c101924 */
[----:B------:R-:W-:Y:S02]  /*a0f0*/  ISETP.GT.AND P0, PT, R0, 0x30, P2 ;  /* 0x000000300000780c */ /* 0x000fe40001704270 */
[----:B------:R-:W-:Y:S01]  /*a100*/  F2FP.TF32.F32.PACK_B R3, R3 ;  /* 0x00000003ff03723e */ /* 0x000fe200024050ff */
[----:B0-----:R-:W-:Y:S02]  /*a110*/  @P4 IMAD.MOV.U32 R6, RZ, RZ, R14 ;  /* 0x000000ffff064224 */ /* 0x001fe400078e000e */
        /* <DEDUP_REMOVED lines=69> */
[----:B------:R-:W-:Y:S01]  /*a570*/  @P3 STG.E desc[UR36][R4.64+0x144], R65 ;  /* 0x0001444104003986 */ /* 0x000fe2000c101924 */
[----:B------:R-:W-:-:S03]  /*a580*/  ISETP.GT.AND P3, PT, R0, 0x59, P1 ;  /* 0x000000590000780c */ /* 0x000fc60000f64270 */
[----:B------:R1:W-:Y:S01]  /*a590*/  @P5 STG.E desc[UR36][R4.64+0x140], R9 ;  /* 0x0001400904005986 */ /* 0x0003e2000c101924 */
[----:B------:R-:W-:Y:S01]  /*a5a0*/  ISETP.GT.AND P5, PT, R0, 0x58, P1 ;  /* 0x000000580000780c */ /* 0x000fe20000fa4270 */
[----:B0-----:R-:W-:Y:S02]  /*a5b0*/  @P0 IMAD.MOV.U32 R6, RZ, RZ, R14 ;  /* 0x000000ffff060224 */ /* 0x001fe400078e000e */
[----:B------:R-:W-:-:S05]  /*a5c0*/  @P0 IMAD.MOV.U32 R7, RZ, RZ, R15 ;  /* 0x000000ffff070224 */ /* 0x000fca00078e000f */
[----:B------:R0:W-:Y:S01]  /*a5d0*/  @P0 STG.E desc[UR36][R6.64+0x140], R11 ;  /* 0x0001400b06000986 */ /* 0x0001e2000c101924 */
[----:B------:R-:W-:Y:S01]  /*a5e0*/  ISETP.GT.AND P0, PT, R0, 0x58, P2 ;  /* 0x000000580000780c */ /* 0x000fe20001704270 */
[----:B-1----:R-:W-:-:S05]  /*a5f0*/  FMUL R9, R70, R155 ;  /* 0x0000009b46097220 */ /* 0x002fca0000400000 */
        /* <DEDUP_REMOVED lines=50> */
[----:B------:R-:W-:-:S05]  /*a920*/  @P4 IMAD.MOV.U32 R7, RZ, RZ, R15 ;  /* 0x000000ffff074224 */ /* 0x000fca00078e000f */
[----:B------:R0:W-:Y:S01]  /*a930*/  @P4 STG.E desc[UR36][R6.64+0x1a4], R79 ;  /* 0x0001a44f06004986 */ /* 0x0001e2000c101924 */
[----:B------:R-:W-:-:S03]  /*a940*/  ISETP.GT.AND P4, PT, R0, 0x71, P2 ;  /* 0x000000710000780c */ /* 0x000fc60001784270 */
[----:B------:R-:W-:Y:S01]  /*a950*/  @P3 STG.E desc[UR36][R4.64+0x1c0], R13 ;  /* 0x0001c00d04003986 */ /* 0x000fe2000c101924 */
[C---:B------:R-:W-:Y:S02]  /*a960*/  ISETP.GT.AND P3, PT, R0.reuse, 0x78, P1 ;  /* 0x000000780000780c */ /* 0x040fe40000f64270 */
[C---:B------:R-:W-:Y:S01]  /*a970*/  ISETP.GT.AND P1, PT, R0.reuse, 0x79, P1 ;  /* 0x000000790000780c */ /* 0x040fe20000f24270 */
[----:B------:R-:W-:Y:S01]  /*a980*/  @P5 STG.E desc[UR36][R4.64+0x1c4], R81 ;  /* 0x0001c45104005986 */ /* 0x000fe2000c101924 */
[C---:B------:R-:W-:Y:S02]  /*a990*/  ISETP.GT.AND P5, PT, R0.reuse, 0x78, P2 ;  /* 0x000000780000780c */ /* 0x040fe400017a4270 */
[----:B------:R-:W-:Y:S01]  /*a9a0*/  ISETP.GT.AND P2, PT, R0, 0x79, P2 ;  /* 0x000000790000780c */ /* 0x000fe20001744270 */
[----:B0-----:R-:W-:Y:S02]  /*a9b0*/  @P0 IMAD.MOV.U32 R6, RZ, RZ, R14 ;  /* 0x000000ffff060224 */ /* 0x001fe400078e000e */
[----:B------:R-:W-:-:S05]  /*a9c0*/  @P0 IMAD.MOV.U32 R7, RZ, RZ, R15 ;  /* 0x000000ffff070224 */ /* 0x000fca00078e000f */
[----:B------:R0:W-:Y:S02]  /*a9d0*/  @P0 STG.E desc[UR36][R6.64+0x1c0], R3 ;  /* 0x0001c00306000986 */ /* 0x0001e4000c101924 */
[----:B0-----:R-:W-:Y:S02]  /*a9e0*/  @P4 IMAD.MOV.U32 R6, RZ, RZ, R14 ;  /* 0x000000ffff064224 */ /* 0x001fe400078e000e */
[----:B------:R-:W-:-:S05]  /*a9f0*/  @P4 IMAD.MOV.U32 R7, RZ, RZ, R15 ;  /* 0x000000ffff074224 */ /* 0x000fca00078e000f */
[----:B------:R-:W-:Y:S04]  /*aa00*/  @P4 STG.E desc[UR36][R6.64+0x1c4], R83 ;  /* 0x0001c45306004986 */ /* 0x000fe8000c101924 */
[----:B------:R-:W-:Y:S04]  /*aa10*/  @P3 STG.E desc[UR36][R4.64+0x1e0], R21 ;  /* 0x0001e01504003986 */ /* 0x000fe8000c101924 */
[----:B------:R0:W-:Y:S02]  /*aa20*/  @P1 STG.E desc[UR36][R4.64+0x1e4], R85 ;  /* 0x0001e45504001986 */ /* 0x0001e4000c101924 */
[----:B0-----:R-:W-:-:S02]  /*aa30*/  @P5 IMAD.MOV.U32 R4, RZ, RZ, R14 ;  /* 0x000000ffff045224 */ /* 0x001fc400078e000e */
[----:B------:R-:W-:-:S05]  /*aa40*/  @P5 IMAD.MOV.U32 R5, RZ, RZ, R15 ;  /* 0x000000ffff055224 */ /* 0x000fca00078e000f */
[----:B------:R0:W-:Y:S04]  /*aa50*/  @P5 STG.E desc[UR36][R4.64+0x1e0], R9 ;  /* 0x0001e00904005986 */ /* 0x0001e8000c101924 */
[----:B------:R0:W-:Y:S02]  /*aa60*/  @P2 STG.E desc[UR36][R14.64+0x1e4], R87 ;  /* 0x0001e4570e002986 */ /* 0x0001e4000c101924 */
.L_x_286:
[----:B------:R-:W-:Y:S05]  /*aa70*/  BSYNC B0 ;  /* 0x0000000000007941 */ /* 0x000fea0003800000 */
.L_x_34:
[----:B------:R-:W-:Y:S01]  /*aa80*/  ULDC UR4, c[0x0][0xc] ;  /* 0x0000030000047ab9 */ /* 0x000fe20000000800 */
[----:B------:R-:W-:Y:S01]  /*aa90*/  ULDC UR5, c[0x0][0x10] ;  /* 0x0000040000057ab9 */ /* 0x000fe20000000800 */
[----:B0-----:R-:W0:Y:S01]  /*aaa0*/  LDC R3, c[0x0][0x14] ;  /* 0x00000500ff037b82 */ /* 0x001e220000000800 */
[----:B------:R-:W-:Y:S01]  /*aab0*/  UIMAD.WIDE.U32 UR4, UR4, UR5, URZ ;  /* 0x00000005040472a5 */ /* 0x000fe2000f8e003f */
[----:B------:R-:W-:Y:S01]  /*aac0*/  PRMT R0, RZ, 0x7610, R0 ;  /* 0x00007610ff007816 */ /* 0x000fe20000000000 */
[----:B-----5:R-:W-:Y:S02]  /*aad0*/  IMAD.MOV.U32 R154, RZ, RZ, -0x1 ;  /* 0xffffffffff9a7424 */ /* 0x020fe400078e00ff */
[----:B------:R-:W-:Y:S02]  /*aae0*/  IMAD.MOV.U32 R23, RZ, RZ, -0x1 ;  /* 0xffffffffff177424 */ /* 0x000fe400078e00ff */
[----:B0-----:R-:W-:-:S04]  /*aaf0*/  IMAD.WIDE.U32 R16, R3, UR4, R16 ;  /* 0x0000000403107c25 */ /* 0x001fc8000f8e0010 */
[----:B------:R-:W-:Y:S01]  /*ab00*/  IMAD R3, R3, UR5, RZ ;  /* 0x0000000503037c24 */ /* 0x000fe2000f8e02ff */
[----:B------:R-:W-:Y:S02]  /*ab10*/  ULDC.64 UR4, c[0x0][0x650] ;  /* 0x0001940000047ab9 */ /* 0x000fe40000000a00 */
[----:B------:R-:W-:Y:S01]  /*ab20*/  ISETP.GE.U32.AND P0, PT, R16, UR4, PT ;  /* 0x0000000410007c0c */ /* 0x000fe2000bf06070 */
[----:B------:R-:W-:-:S05]  /*ab30*/  IMAD.IADD R17, R17, 0x1, R3 ;  /* 0x0000000111117824 */ /* 0x000fca00078e0203 */
[----:B------:R-:W-:-:S13]  /*ab40*/  ISETP.GE.U32.AND.EX P0, PT, R17, UR5, PT, P0 ;  /* 0x0000000511007c0c */ /* 0x000fda000bf06100 */
[----:B------:R-:W-:Y:S05]  /*ab50*/  @P0 BRA `(.L_x_287) ;  /* 0x0000000400640947 */ /* 0x000fea0003800000 */
[----:B------:R-:W0:Y:S01]  /*ab60*/  S2R R12, SR_CTAID.X ;  /* 0x00000000000c7919 */ /* 0x000e220000002500 */
[----:B---3--:R-:W3:Y:S01]  /*ab70*/  LDC.64 R10, c[0x0][0x628] ;  /* 0x00018a00ff0a7b82 */ /* 0x008ee20000000a00 */
[----:B------:R-:W-:Y:S01]  /*ab80*/  ULDC UR4, c[0x0][0x150] ;  /* 0x0000540000047ab9 */ /* 0x000fe20000000800 */
[----:B------:R-:W-:Y:S01]  /*ab90*/  IMAD.MOV.U32 R8, RZ, RZ, R16 ;  /* 0x000000ffff087224 */ /* 0x000fe200078e0010 */
[----:B------:R-:W0:Y:S01]  /*aba0*/  S2R R24, SR_CTAID.Y ;  /* 0x0000000000187919 */ /* 0x000e220000002600 */
[----:B------:R-:W-:-:S04]  /*abb0*/  IMAD.MOV.U32 R9, RZ, RZ, R17 ;  /* 0x000000ffff097224 */ /* 0x000fc800078e0011 */
[----:B------:R-:W1:Y:S08]  /*abc0*/  LDC R21, c[0x0][0x144] ;  /* 0x00005100ff157b82 */ /* 0x000e700000000800 */
[----:B------:R-:W1:Y:S08]  /*abd0*/  LDC R0, c[0x0][0x630] ;  /* 0x00018c00ff007b82 */ /* 0x000e700000000800 */
[----:B------:R-:W1:Y:S01]  /*abe0*/  LDC.64 R14, c[0x0][0x620] ;  /* 0x00018800ff0e7b82 */ /* 0x000e620000000a00 */
[----:B---3--:R-:W-:-:S04]  /*abf0*/  ISETP.NE.U32.AND P0, PT, R10, RZ, PT ;  /* 0x000000ff0a00720c */ /* 0x008fc80003f05070 */
[----:B------:R-:W-:Y:S02]  /*ac00*/  ISETP.NE.AND.EX P0, PT, R11, RZ, PT, P0 ;  /* 0x000000ff0b00720c */ /* 0x000fe40003f05300 */
[----:B0-----:R-:W-:-:S05]  /*ac10*/  I2FP.F32.U32 R3, R12 ;  /* 0x0000000c00037245 */ /* 0x001fca0000201000 */
[----:B------:R-:W-:-:S04]  /*ac20*/  FMUL R3, R3, UR4 ;  /* 0x0000000403037c20 */ /* 0x000fc80008400000 */
[----:B------:R0:W3:Y:S02]  /*ac30*/  F2I.U32.TRUNC.NTZ R20, R3 ;  /* 0x0000000300147305 */ /* 0x0000e4000020f000 */
[----:B------:R-:W-:Y:S05]  /*ac40*/  @!P0 BRA `(.L_x_288) ;  /* 0x0000000000288947 */ /* 0x000fea0003800000 */
[----:B0-----:R-:W0:Y:S02]  /*ac50*/  LDC R3, c[0x0][0x634] ;  /* 0x00018d00ff037b82 */ /* 0x001e240000000800 */
        /* <DEDUP_REMOVED lines=9> */
.L_x_288:
[----:B------:R-:W5:Y:S01]  /*acf0*/  LDC.64 R30, c[0x0][0x640] ;  /* 0x00019000ff1e7b82 */ /* 0x000f620000000a00 */
[-CC-:B-1----:R-:W-:Y:S01]  /*ad00*/  SHF.R.U64 R23, R8, R0.reuse, R9.reuse ;  /* 0x0000000008177219 */ /* 0x182fe20000001209 */
[----:B---3--:R-:W-:Y:S01]  /*ad10*/  IMAD.MOV R20, RZ, RZ, -R20 ;  /* 0x000000ffff147224 */ /* 0x008fe200078e0a14 */
[----:B------:R-:W-:Y:S01]  /*ad20*/  SHF.R.U32.HI R0, RZ, R0, R9 ;  /* 0x00000000ff007219 */ /* 0x000fe20000011609 */
[----:B------:R-:W-:Y:S01]  /*ad30*/  ULDC UR4, c[0x0][0x154] ;  /* 0x0000550000047ab9 */ /* 0x000fe20000000800 */
[----:B0-----:R-:W-:Y:S01]  /*ad40*/  IADD3 R3, P0, RZ, -R23, RZ ;  /* 0x80000017ff037210 */ /* 0x001fe20007f1e0ff */
[----:B------:R-:W-:Y:S02]  /*ad50*/  IMAD R26, R21, R20, R12 ;  /* 0x00000014151a7224 */ /* 0x000fe400078e020c */
[----:B------:R-:W0:Y:S01]  /*ad60*/  LDC R6, c[0x0][0x618] ;  /* 0x00018600ff067b82 */ /* 0x000e220000000800 */
[----:B------:R-:W-:Y:S02]  /*ad70*/  IMAD.MOV.U32 R7, RZ, RZ, 0x1 ;  /* 0x00000001ff077424 */ /* 0x000fe400078e00ff */
[----:B------:R-:W-:-:S04]  /*ad80*/  IMAD.X R5, RZ, RZ, ~R0, P0 ;  /* 0x000000ffff057224 */ /* 0x000fc800000e0e00 */
[-C--:B------:R-:W-:Y:S01]  /*ad90*/  IMAD R0, R5, R14.reuse, RZ ;  /* 0x0000000e05007224 */ /* 0x080fe200078e02ff */
[----:B------:R-:W1:Y:S01]  /*ada0*/  LDC R8, c[0x0][0x608] ;  /* 0x00018200ff087b82 */ /* 0x000e620000000800 */
[----:B------:R-:W-:-:S04]  /*adb0*/  IMAD.WIDE.U32 R4, R3, R14, R16 ;  /* 0x0000000e03047225 */ /* 0x000fc800078e0010 */
[----:B------:R-:W-:Y:S01]  /*adc0*/  IMAD R3, R3, R15, R0 ;  /* 0x0000000f03037224 */ /* 0x000fe200078e0200 */
[----:B------:R-:W-:Y:S02]  /*add0*/  I2FP.F32.U32 R0, R24 ;  /* 0x0000001800007245 */ /* 0x000fe40000201000 */
[----:B------:R-:W3:Y:S01]  /*ade0*/  LDC R28, c[0x0][0x658] ;  /* 0x00019600ff1c7b82 */ /* 0x000ee20000000800 */
[----:B------:R-:W-:Y:S01]  /*adf0*/  IMAD.IADD R3, R5, 0x1, R3 ;  /* 0x0000000105037824 */ /* 0x000fe200078e0203 */
[----:B-----5:R-:W-:Y:S01]  /*ae00*/  ISETP.NE.U32.AND P0, PT, R30, RZ, PT ;  /* 0x000000ff1e00720c */ /* 0x020fe20003f05070 */
[----:B------:R-:W-:Y:S01]  /*ae10*/  FMUL R0, R0, UR4 ;  /* 0x0000000400007c20 */ /* 0x000fe20008400000 */
[----:B------:R-:W-:Y:S02]  /*ae20*/  IMAD.MOV.U32 R5, RZ, RZ, -0x1 ;  /* 0xffffffffff057424 */ /* 0x000fe400078e00ff */
[----:B------:R-:W-:Y:S01]  /*ae30*/  ISETP.NE.AND.EX P0, PT, R31, RZ, PT, P0 ;  /* 0x000000ff1f00720c */ /* 0x000fe20003f05300 */
[----:B------:R1:W2:Y:S01]  /*ae40*/  F2I.U32.TRUNC.NTZ R13, R0 ;  /* 0x00000000000d7305 */ /* 0x0002a2000020f000 */
[----:B------:R-:W2:Y:S01]  /*ae50*/  LDC R15, c[0x0][0x148] ;  /* 0x00005200ff0f7b82 */ /* 0x000ea20000000800 */
[----:B0-----:R-:W-:-:S02]  /*ae60*/  SHF.R.U64 R12, R4, R6, R3 ;  /* 0x00000006040c7219 */ /* 0x001fc40000001203 */
[----:B------:R-:W-:-:S05]  /*ae70*/  SHF.R.U32.HI R3, RZ, R6, R3 ;  /* 0x00000006ff037219 */ /* 0x000fca0000011603 */
[----:B------:R-:W0:Y:S01]  /*ae80*/  LDC R20, c[0x0][0x600] ;  /* 0x00018000ff147b82 */ /* 0x000e220000000800 */
[-CC-:B-1----:R-:W-:Y:S02]  /*ae90*/  SHF.R.U64 R10, R12, R8.reuse, R3.reuse ;  /* 0x000000080c0a7219 */ /* 0x182fe40000001203 */
[----:B------:R-:W-:-:S05]  /*aea0*/  SHF.R.U32.HI R3, RZ, R8, R3 ;  /* 0x00000008ff037219 */ /* 0x000fca0000011603 */
[----:B------:R-:W1:Y:S01]  /*aeb0*/  LDC R21, c[0x0][0x648] ;  /* 0x00019200ff157b82 */ /* 0x000e620000000800 */
[-C--:B---3--:R-:W-:Y:S02]  /*aec0*/  SHF.L.U32 R4, R5, R28.reuse, RZ ;  /* 0x0000001c05047219 */ /* 0x088fe400000006ff */
[-CC-:B------:R-:W-:Y:S02]  /*aed0*/  SHF.R.U64 R14, R10, R28.reuse, R3.reuse ;  /* 0x0000001c0a0e7219 */ /* 0x180fe40000001203 */
[----:B------:R-:W-:Y:S02]  /*aee0*/  SHF.R.U32.HI R5, RZ, R28, R3 ;  /* 0x0000001cff057219 */ /* 0x000fe40000011603 */
[----:B------:R-:W-:Y:S01]  /*aef0*/  LOP3.LUT R153, RZ, R4, RZ, 0x33, !PT ;  /* 0x00000004ff997212 */ /* 0x000fe200078e33ff */
[----:B------:R-:W3:Y:S01]  /*af00*/  LDC R25, c[0x0][0x638] ;  /* 0x00018e00ff197b82 */ /* 0x000ee20000000800 */
[----:B------:R-:W-:Y:S01]  /*af10*/  SHF.L.U32 R28, R7, R28, RZ ;  /* 0x0000001c071c7219 */ /* 0x000fe200000006ff */
[----:B------:R-:W-:-:S06]  /*af20*/  IMAD.MOV.U32 R4, RZ, RZ, R14 ;  /* 0x000000ffff047224 */ /* 0x000fcc00078e000e */
[----:B------:R-:W0:Y:S01]  /*af30*/  LDC R27, c[0x0][0x610] ;  /* 0x00018400ff1b7b82 */ /* 0x000e220000000800 */
[----:B------:R-:W-:Y:S05]  /*af40*/  @!P0 BRA `(.L_x_289) ;  /* 0x0000000000288947 */ /* 0x000fea0003800000 */
[----:B------:R-:W5:Y:S02]  /*af50*/  LDC R3, c[0x0][0x64c] ;  /* 0x00019300ff037b82 */ /* 0x000f640000000800 */
[----:B-----5:R-:W-:-:S05]  /*af60*/  IADD3 R3, P0, R14, R3, RZ ;  /* 0x000000030e037210 */ /* 0x020fca0007f1e0ff */
        /* <DEDUP_REMOVED lines=8> */
.L_x_289:
[----:B------:R-:W-:Y:S01]  /*aff0*/  ISETP.NE.AND P0, PT, R2, 0x1, PT ;  /* 0x000000010200780c */ /* 0x000fe20003f05270 */
[----:B--2---:R-:W-:Y:S01]  /*b000*/  IMAD.MOV R13, RZ, RZ, -R13 ;  /* 0x000000ffff0d7224 */ /* 0x004fe200078e0a0d */
[----:B-1----:R-:W-:Y:S01]  /*b010*/  SHF.R.U64 R0, R4, R21, R5 ;  /* 0x0000001504007219 */ /* 0x002fe20000001205 */
[----:B0-----:R-:W-:Y:S01]  /*b020*/  VIADD R5, R20, 0xffffffff ;  /* 0xffffffff14057836 */ /* 0x001fe20000000000 */
[----:B------:R-:W-:-:S03]  /*b030*/  LOP3.LUT R153, R10, R153, RZ, 0xc0, !PT ;  /* 0x000000990a997212 */ /* 0x000fc600078ec0ff */
[----:B------:R-:W-:Y:S01]  /*b040*/  IMAD.MOV R3, RZ, RZ, -R0 ;  /* 0x000000ffff037224 */ /* 0x000fe200078e0a00 */
[----:B------:R-:W-:Y:S01]  /*b050*/  LOP3.LUT R5, R12, R5, RZ, 0xc0, !PT ;  /* 0x000000050c057212 */ /* 0x000fe200078ec0ff */
[----:B------:R-:W-:Y:S02]  /*b060*/  IMAD R153, R28, R0, R153 ;  /* 0x000000001c997224 */ /* 0x000fe400078e0299 */
[----:B---3--:R-:W-:Y:S02]  /*b070*/  IMAD R0, R3, R25, R14 ;  /* 0x0000001903007224 */ /* 0x008fe400078e020e */
[----:B------:R-:W-:Y:S02]  /*b080*/  @P0 IMAD R26, R15, R13, R24 ;  /* 0x0000000d0f1a0224 */ /* 0x000fe400078e0218 */
[----:B------:R-:W-:Y:S02]  /*b090*/  IMAD R4, R0, R20, R5 ;  /* 0x0000001400047224 */ /* 0x000fe400078e0205 */
[----:B------:R-:W-:-:S02]  /*b0a0*/  IMAD R153, R153, R27, R26 ;  /* 0x0000001b99997224 */ /* 0x000fc400078e021a */
[----:B------:R-:W-:-:S03]  /*b0b0*/  IMAD.MOV.U32 R3, RZ, RZ, 0x1 ;  /* 0x00000001ff037424 */ /* 0x000fc600078e00ff */
[----:B------:R-:W-:Y:S02]  /*b0c0*/  SEL R154, R4, R153, !P0 ;  /* 0x00000099049a7207 */ /* 0x000fe40004000000 */
[----:B------:R-:W-:Y:S02]  /*b0d0*/  PRMT R0, R3, 0x7610, R0 ;  /* 0x0000761003007816 */ /* 0x000fe40000000000 */
[----:B------:R-:W-:-:S07]  /*b0e0*/  SEL R153, R153, R4, !P0 ;  /* 0x0000000499997207 */ /* 0x000fce0004000000 */
.L_x_287:
[----:B------:R-:W-:-:S13]  /*b0f0*/  LOP3.LUT P0, RZ, R0, 0xff, RZ, 0xc0, !PT ;  /* 0x000000ff00ff7812 */ /* 0x000fda000780c0ff */
[----:B------:R-:W-:Y:S05]  /*b100*/  @P0 BRA `(.L_x_290) ;  /* 0xffffff6000340947 */ /* 0x000fea000383ffff */
[----:B------:R-:W-:Y:S05]  /*b110*/  EXIT ;  /* 0x000000000000794d */ /* 0x000fea0003800000 */
.L_x_7:
[----:B0-----:R-:W-:Y:S01]  /*b120*/  ULDC.64 UR4, c[0x0][0x650] ;  /* 0x0001940000047ab9 */ /* 0x001fe20000000a00 */
        /* <DEDUP_REMOVED lines=25> */
.L_x_292:
[----:B------:R-:W0:Y:S01]  /*b2c0*/  LDC.64 R28, c[0x0][0x640] ;  /* 0x00019000ff1c7b82 */ /* 0x000e220000000a00 */
[-CC-:B------:R-:W-:Y:S01]  /*b2d0*/  SHF.R.U64 R22, R12, R6.reuse, R13.reuse ;  /* 0x000000060c167219 */ /* 0x180fe2000000120d */
[----:B------:R-:W-:Y:S01]  /*b2e0*/  IMAD.MOV.U32 R30, RZ, RZ, 0x1 ;  /* 0x00000001ff1e7424 */ /* 0x000fe200078e00ff */
[----:B------:R-:W-:Y:S02]  /*b2f0*/  SHF.R.U32.HI R6, RZ, R6, R13 ;  /* 0x00000006ff067219 */ /* 0x000fe4000001160d */
        /* <DEDUP_REMOVED lines=8> */
[----:B------:R-:W-:Y:S01]  /*b380*/  IMAD.IADD R9, R9, 0x1, R11 ;  /* 0x0000000109097824 */ /* 0x000fe200078e020b */
[----:B0-----:R-:W-:-:S04]  /*b390*/  ISETP.NE.U32.AND P0, PT, R28, RZ, PT ;  /* 0x000000ff1c00720c */ /* 0x001fc80003f05070 */
[----:B------:R-:W-:Y:S02]  /*b3a0*/  ISETP.NE.AND.EX P0, PT, R29, RZ, PT, P0 ;  /* 0x000000ff1d00720c */ /* 0x000fe40003f05300 */
[----:B------:R-:W0:Y:S01]  /*b3b0*/  LDC R20, c[0x0][0x600] ;  /* 0x00018000ff147b82 */ /* 0x000e220000000800 */
[-CC-:B-1----:R-:W-:Y:S01]  /*b3c0*/  SHF.R.U64 R14, R8, R10.reuse, R9.reuse ;  /* 0x0000000a080e7219 */ /* 0x182fe20000001209 */
[----:B------:R-:W-:Y:S01]  /*b3d0*/  IMAD.MOV.U32 R8, RZ, RZ, -0x1 ;  /* 0xffffffffff087424 */ /* 0x000fe200078e00ff */
[----:B------:R-:W-:-:S05]  /*b3e0*/  SHF.R.U32.HI R9, RZ, R10, R9 ;  /* 0x0000000aff097219 */ /* 0x000fca0000011609 */
[----:B------:R-:W1:Y:S01]  /*b3f0*/  LDC R24, c[0x0][0x648] ;  /* 0x00019200ff187b82 */ /* 0x000e620000000800 */
[-CC-:B--2---:R-:W-:Y:S02]  /*b400*/  SHF.R.U64 R23, R14, R12.reuse, R9.reuse ;  /* 0x0000000c0e177219 */ /* 0x184fe40000001209 */
[----:B------:R-:W-:-:S05]  /*b410*/  SHF.R.U32.HI R6, RZ, R12, R9 ;  /* 0x0000000cff067219 */ /* 0x000fca0000011609 */
[----:B------:R-:W2:Y:S01]  /*b420*/  LDC R26, c[0x0][0x638] ;  /* 0x00018e00ff1a7b82 */ /* 0x000ea20000000800 */
[-C--:B---3--:R-:W-:Y:S02]  /*b430*/  SHF.L.U32 R8, R8, R27.reuse, RZ ;  /* 0x0000001b08087219 */ /* 0x088fe400000006ff */
[-CC-:B------:R-:W-:Y:S02]  /*b440*/  SHF.R.U64 R25, R23, R27.reuse, R6.reuse ;  /* 0x0000001b17197219 */ /* 0x180fe40000001206 */
[----:B------:R-:W-:Y:S02]  /*b450*/  LOP3.LUT R32, RZ, R8, RZ, 0x33, !PT ;  /* 0x00000008ff207212 */ /* 0x000fe400078e33ff */
[----:B------:R-:W-:Y:S01]  /*b460*/  SHF.R.U32.HI R9, RZ, R27, R6 ;  /* 0x0000001bff097219 */ /* 0x000fe20000011606 */
[----:B------:R-:W3:Y:S01]  /*b470*/  LDC R31, c[0x0][0x610] ;  /* 0x00018400ff1f7b82 */ /* 0x000ee20000000800 */
[----:B------:R-:W-:Y:S01]  /*b480*/  IMAD.MOV.U32 R8, RZ, RZ, R25 ;  /* 0x000000ffff087224 */ /* 0x000fe200078e0019 */
[----:B------:R-:W-:Y:S06]  /*b490*/  @!P0 BRA `(.L_x_293) ;  /* 0x0000000000288947 */ /* 0x000fec0003800000 */
        /* <DEDUP_REMOVED lines=10> */
.L_x_293:
[----:B------:R-:W-:Y:S01]  /*b540*/  ISETP.NE.AND P0, PT, R2, 0x1, PT ;  /* 0x000000010200780c */ /* 0x000fe20003f05270 */
[----:B------:R-:W-:Y:S01]  /*b550*/  IMAD.MOV.U32 R13, RZ, RZ, R22 ;  /* 0x000000ffff0d7224 */ /* 0x000fe200078e0016 */
[----:B-1----:R-:W-:Y:S01]  /*b560*/  SHF.R.U64 R6, R8, R24, R9 ;  /* 0x0000001808067219 */ /* 0x002fe20000001209 */
[----:B0-----:R-:W-:Y:S01]  /*b570*/  VIADD R9, R20, 0xffffffff ;  /* 0xffffffff14097836 */ /* 0x001fe20000000000 */
[----:B------:R-:W-:Y:S02]  /*b580*/  SHF.L.U32 R30, R30, R27, RZ ;  /* 0x0000001b1e1e7219 */ /* 0x000fe400000006ff */
[----:B------:R-:W-:Y:S01]  /*b590*/  LOP3.LUT R5, R23, R32, RZ, 0xc0, !PT ;  /* 0x0000002017057212 */ /* 0x000fe200078ec0ff */
[----:B------:R-:W-:-:S04]  /*b5a0*/  IMAD.MOV R8, RZ, RZ, -R6 ;  /* 0x000000ffff087224 */ /* 0x000fc800078e0a06 */
[----:B------:R-:W-:Y:S01]  /*b5b0*/  IMAD R6, R30, R6, R5 ;  /* 0x000000061e067224 */ /* 0x000fe200078e0205 */
[----:B------:R-:W-:Y:S01]  /*b5c0*/  LOP3.LUT R5, R14, R9, RZ, 0xc0, !PT ;  /* 0x000000090e057212 */ /* 0x000fe200078ec0ff */
[----:B------:R-:W-:Y:S02]  /*b5d0*/  @P0 IMAD R3, R7, R21, R4 ;  /* 0x0000001507030224 */ /* 0x000fe400078e0204 */
[----:B--2---:R-:W-:Y:S02]  /*b5e0*/  IMAD R4, R8, R26, R25 ;  /* 0x0000001a08047224 */ /* 0x004fe400078e0219 */
[----:B---3--:R-:W-:Y:S02]  /*b5f0*/  IMAD R3, R6, R31, R3 ;  /* 0x0000001f06037224 */ /* 0x008fe400078e0203 */
[----:B------:R-:W-:Y:S02]  /*b600*/  IMAD R4, R4, R20, R5 ;  /* 0x0000001404047224 */ /* 0x000fe400078e0205 */
[----:B------:R-:W-:-:S03]  /*b610*/  IMAD.MOV.U32 R6, RZ, RZ, 0x1 ;  /* 0x00000001ff067424 */ /* 0x000fc600078e00ff */
[----:B------:R-:W-:Y:S02]  /*b620*/  SEL R20, R4, R3, !P0 ;  /* 0x0000000304147207 */ /* 0x000fe40004000000 */
[----:B------:R-:W-:-:S07]  /*b630*/  SEL R11, R3, R4, !P0 ;  /* 0x00000004030b7207 */ /* 0x000fce0004000000 */
.L_x_291:
[----:B------:R-:W-:-:S08]  /*b640*/  NOP ;  /* 0x0000000000007918 */ /* 0x000fd00000000000 */
[----:B------:R-:W0:-:S00]  /*b650*/  USETMAXREG.DEALLOC.CTAPOOL 0x28 ;  /* 0x00000028000079c8 */ /* 0x000e0000080e0500 */
[----:B0-----:R-:W-:-:S13]  /*b660*/  ISETP.NE.AND P0, PT, R0, RZ, PT ;  /* 0x000000ff0000720c */ /* 0x001fda0003f05270 */
[----:B------:R-:W-:Y:S05]  /*b670*/  @P0 EXIT ;  /* 0x000000000000094d */ /* 0x000fea0003800000 */
[----:B------:R-:W-:Y:S01]  /*b680*/  LOP3.LUT P0, RZ, R6, 0xff, RZ, 0xc0, !PT ;  /* 0x000000ff06ff7812 */ /* 0x000fe2000780c0ff */
[----:B------:R-:W-:Y:S02]  /*b690*/  IMAD.MOV.U32 R0, RZ, RZ, 0x1 ;  /* 0x00000001ff007424 */ /* 0x000fe400078e00ff */
[----:B------:R-:W-:-:S10]  /*b6a0*/  IMAD.MOV.U32 R12, RZ, RZ, RZ ;  /* 0x000000ffff0c7224 */ /* 0x000fd400078e00ff */
[----:B------:R-:W-:Y:S05]  /*b6b0*/  @!P0 BRA `(.L_x_294) ;  /* 0x0000000c00ac8947 */ /* 0x000fea0003800000 */
[----:B------:R-:W0:Y:S01]  /*b6c0*/  LDC R0, c[0x0][0x28c] ;  /* 0x0000a300ff007b82 */ /* 0x000e220000000800 */
[----:B------:R-:W-:Y:S01]  /*b6d0*/  ULDC UR5, c[0x0][0x658] ;  /* 0x0001960000057ab9 */ /* 0x000fe20000000800 */
[----:B------:R-:W-:Y:S01]  /*b6e0*/  UMOV UR11, 0xffffffff ;  /* 0xffffffff000b7882 */ /* 0x000fe20000000000 */
[----:B------:R-:W-:Y:S01]  /*b6f0*/  UMOV UR14, 0x1 ;  /* 0x00000001000e7882 */ /* 0x000fe20000000000 */
[----:B------:R-:W-:Y:S01]  /*b700*/  USHF.L.U32 UR11, UR11, UR5, URZ ;  /* 0x000000050b0b7299 */ /* 0x000fe2000800063f */
[----:B------:R-:W-:Y:S01]  /*b710*/  BSSY B0, `(.L_x_294) ;  /* 0x00000e5000007945 */ /* 0x000fe20003800000 */
[----:B------:R-:W-:Y:S01]  /*b720*/  ULDC UR9, c[0x0][0xc] ;  /* 0x0000030000097ab9 */ /* 0x000fe20000000800 */
[----:B------:R-:W-:Y:S01]  /*b730*/  ULDC UR12, c[0x0][0x10] ;  /* 0x00000400000c7ab9 */ /* 0x000fe20000000800 */
[----:B------:R-:W1:Y:S01]  /*b740*/  S2UR UR8, SR_CgaCtaId ;  /* 0x00000000000879c3 */ /* 0x000e620000008800 */
[----:B------:R-:W-:Y:S01]  /*b750*/  ULOP3.LUT UR13, URZ, UR11, URZ, 0x33, !UPT ;  /* 0x0000000b3f0d7292 */ /* 0x000fe2000f8e333f */
[----:B------:R-:W-:Y:S01]  /*b760*/  IMAD.MOV.U32 R10, RZ, RZ, 0x1 ;  /* 0x00000001ff0a7424 */ /* 0x000fe200078e00ff */
[----:B------:R-:W-:Y:S01]  /*b770*/  LOP3.LUT R9, R19, 0x2, RZ, 0xfc, !PT ;  /* 0x0000000213097812 */ /* 0x000fe200078efcff */
[----:B------:R-:W-:Y:S01]  /*b780*/  IMAD.MOV.U32 R12, RZ, RZ, RZ ;  /* 0x000000ffff0c7224 */ /* 0x000fe200078e00ff */
[----:B------:R-:W-:Y:S01]  /*b790*/  ULDC UR4, c[0x0][0x600] ;  /* 0x0001800000047ab9 */ /* 0x000fe20000000800 */
[----:B------:R-:W-:Y:S01]  /*b7a0*/  UMOV UR30, 0x5 ;  /* 0x00000005001e7882 */ /* 0x000fe20000000000 */
[----:B------:R-:W-:-:S02]  /*b7b0*/  UIADD3 UR4, UR4, -0x1, URZ ;  /* 0xffffffff04047890 */ /* 0x000fc4000fffe03f */
[----:B------:R-:W-:Y:S01]  /*b7c0*/  USHF.L.U32 UR5, UR14, UR5, URZ ;  /* 0x000000050e057299 */ /* 0x000fe2000800063f */
[----:B------:R-:W-:Y:S01]  /*b7d0*/  ULDC.64 UR40, c[0x0][0x198] ;  /* 0x0000660000287ab9 */ /* 0x000fe20000000a00 */
[----:B0-----:R-:W-:-:S05]  /*b7e0*/  VIADD R0, R0, 0x3f ;  /* 0x0000003f00007836 */ /* 0x001fca0000000000 */
[----:B------:R-:W-:Y:S01]  /*b7f0*/  SHF.R.S32.HI R3, RZ, 0x1f, R0 ;  /* 0x0000001fff037819 */ /* 0x000fe20000011400 */
[----:B-1----:R-:W-:-:S03]  /*b800*/  ULOP3.LUT UR10, UR8, 0x1, URZ, 0xc0, !UPT ;  /* 0x00000001080a7892 */ /* 0x002fc6000f8ec03f */
[----:B------:R-:W-:Y:S01]  /*b810*/  LEA.HI R3, R3, R0, RZ, 0x6 ;  /* 0x0000000003037211 */ /* 0x000fe200078f30ff */
[----:B------:R-:W-:Y:S01]  /*b820*/  USHF.R.U32.HI UR37, URZ, 0x1, UR8 ;  /* 0x000000013f257899 */ /* 0x000fe20008011608 */
[----:B------:R-:W-:Y:S01]  /*b830*/  IMAD.MOV.U32 R0, RZ, RZ, 0x1 ;  /* 0x00000001ff007424 */ /* 0x000fe200078e00ff */
[----:B------:R-:W-:Y:S01]  /*b840*/  USHF.L.U32 UR6, UR8, 0x6, URZ ;  /* 0x0000000608067899 */ /* 0x000fe2000800063f */
[----:B------:R-:W-:Y:S01]  /*b850*/  SHF.R.S32.HI R3, RZ, 0x6, R3 ;  /* 0x00000006ff037819 */ /* 0x000fe20000011403 */
[----:B------:R-:W-:Y:S02]  /*b860*/  USHF.L.U32 UR7, UR8, 0xb, URZ ;  /* 0x0000000b08077899 */ /* 0x000fe4000800063f */
[----:B------:R-:W-:Y:S02]  /*b870*/  ULOP3.LUT UR8, UR8, 0xfffffffe, URZ, 0xc0, !UPT ;  /* 0xfffffffe08087892 */ /* 0x000fe4000f8ec03f */
[----:B------:R-:W-:Y:S01]  /*b880*/  UISETP.GT.U32.AND UP0, UPT, UR10, 0xffff, UPT ;  /* 0x0000ffff0a00788c */ /* 0x000fe2000bf04070 */
[----:B------:R-:W-:Y:S01]  /*b890*/  VIADD R8, R3, 0x1 ;  /* 0x0000000103087836 */ /* 0x000fe20000000000 */
[----:B------:R-:W-:-:S02]  /*b8a0*/  USHF.L.U32 UR21, UR14, UR8, URZ ;  /* 0x000000080e157299 */ /* 0x000fc4000800063f */
[----:B------:R-:W-:Y:S02]  /*b8b0*/  ULOP3.LUT UR11, UR8, 0x1, URZ, 0xfc, !UPT ;  /* 0x00000001080b7892 */ /* 0x000fe4000f8efc3f */
[----:B------:R-:W-:Y:S02]  /*b8c0*/  UIMAD.WIDE.U32 UR8, UR9, UR12, URZ ;  /* 0x0000000c090872a5 */ /* 0x000fe4000f8e003f */
[----:B------:R-:W-:Y:S01]  /*b8d0*/  USEL UR10, UR10, 0xffff, !UP0 ;  /* 0x0000ffff0a0a7887 */ /* 0x000fe2000c000000 */
[----:B------:R-:W-:Y:S01]  /*b8e0*/  ULDC UR12, c[0x0][0x14] ;  /* 0x00000500000c7ab9 */ /* 0x000fe20000000800 */
[----:B------:R-:W-:Y:S02]  /*b8f0*/  USHF.L.U32 UR11, UR14, UR11, URZ ;  /* 0x0000000b0e0b7299 */ /* 0x000fe4000800063f */
[----:B------:R-:W-:Y:S02]  /*b900*/  UIMAD.WIDE.U32 UR38, UR8, UR12, URZ ;  /* 0x0000000c082672a5 */ /* 0x000fe4000f8e003f */
[----:B------:R-:W-:-:S02]  /*b910*/  UIMAD UR29, UR9, UR12, URZ ;  /* 0x0000000c091d72a4 */ /* 0x000fc4000f8e023f */
[----:B------:R-:W-:Y:S02]  /*b920*/  ULOP3.LUT UR10, UR10, 0xffff, URZ, 0xc0, !UPT ;  /* 0x0000ffff0a0a7892 */ /* 0x000fe4000f8ec03f */
[----:B------:R-:W-:Y:S02]  /*b930*/  ULOP3.LUT UR6, UR6, 0x40, URZ, 0xc0, !UPT ;  /* 0x0000004006067892 */ /* 0x000fe4000f8ec03f */
[----:B------:R-:W-:Y:S02]  /*b940*/  ULOP3.LUT UR7, UR7, 0x800, URZ, 0xc0, !UPT ;  /* 0x0000080007077892 */ /* 0x000fe4000f8ec03f */
[----:B------:R-:W-:Y:S02]  /*b950*/  ULOP3.LUT UR21, UR21, UR11, URZ, 0xfc, !UPT ;  /* 0x0000000b15157292 */ /* 0x000fe4000f8efc3f */
[----:B------:R-:W-:Y:S02]  /*b960*/  UIADD3 UR29, UR39, UR29, URZ ;  /* 0x0000001d271d7290 */ /* 0x000fe4000fffe03f */
[----:B------:R-:W-:-:S12]  /*b970*/  USHF.L.U32 UR30, UR30, UR10, URZ ;  /* 0x0000000a1e1e7299 */ /* 0x000fd8000800063f */
.L_x_305:
[----:B------:R-:W-:-:S03]  /*b980*/  UMOV UR8, 0xffffffff ;  /* 0xffffffff00087882 */ /* 0x000fc60000000000 */
[----:B------:R-:W-:Y:S05]  /*b990*/  BRA.DIV UR8, `(.L_x_295) ;  /* 0x0000000e08b87947 */ /* 0x000fea000b800000 */
[----:B------:R-:W-:-:S13]  /*b9a0*/  ELECT P6, URZ, PT ;  /* 0x00000000003f782f */ /* 0x000fda00038c0000 */
.L_x_315:
[----:B------:R-:W0:Y:S01]  /*b9b0*/  LDC R4, c[0x0][0x28c] ;  /* 0x0000a300ff047b82 */ /* 0x000e220000000800 */
[----:B------:R-:W-:Y:S01]  /*b9c0*/  BSSY B1, `(.L_x_296) ;  /* 0x0000048000017945 */ /* 0x000fe20003800000 */
[----:B0-----:R-:W-:-:S13]  /*b9d0*/  ISETP.LT.OR P6, PT, R4, 0x1, !P6 ;  /* 0x000000010400780c */ /* 0x001fda00077c1670 */
[----:B------:R-:W-:Y:S05]  /*b9e0*/  @P6 BRA `(.L_x_297) ;  /* 0x0000000400146947 */ /* 0x000fea0003800000 */
[----:B------:R-:W-:Y:S01]  /*b9f0*/  LEA R11, R11, UR37, 0x1 ;  /* 0x000000250b0b7c11 */ /* 0x000fe2000f8e08ff */
[----:B------:R-:W-:Y:S01]  /*ba00*/  IMAD.MOV.U32 R21, RZ, RZ, RZ ;  /* 0x000000ffff157224 */ /* 0x000fe200078e00ff */
[----:B------:R-:W-:Y:S01]  /*ba10*/  LEA R20, R20, UR6, 0x7 ;  /* 0x0000000614147c11 */ /* 0x000fe2000f8e38ff */
[----:B------:R-:W-:Y:S02]  /*ba20*/  IMAD.MOV.U32 R4, RZ, RZ, R8 ;  /* 0x000000ffff047224 */ /* 0x000fe400078e0008 */
[----:B------:R-:W-:Y:S02]  /*ba30*/  IMAD.MOV.U32 R5, RZ, RZ, R0 ;  /* 0x000000ffff057224 */ /* 0x000fe400078e0000 */
[----:B------:R-:W-:Y:S02]  /*ba40*/  IMAD.MOV.U32 R6, RZ, RZ, R12 ;  /* 0x000000ffff067224 */ /* 0x000fe400078e000c */
[----:B------:R-:W-:-:S07]  /*ba50*/  IMAD.SHL.U32 R15, R11, 0x80, RZ ;  /* 0x000000800b0f7824 */ /* 0x000fce00078e00ff */
.L_x_300:
[----:B------:R-:W0:Y:S01]  /*ba60*/  S2R R14, SR_CgaCtaId ;  /* 0x00000000000e7919 */ /* 0x000e220000008800 */
[----:B------:R-:W-:Y:S02]  /*ba70*/  MOV R7, 0x400 ;  /* 0x0000040000077802 */ /* 0x000fe40000000f00 */
[----:B------:R-:W-:-:S13]  /*ba80*/  LOP3.LUT P1, RZ, R18, 0x7f, RZ, 0xc0, !PT ;  /* 0x0000007f12ff7812 */ /* 0x000fda000782c0ff */
[----:B------:R-:W1:Y:S01]  /*ba90*/  @!P1 LDC R11, c[0x0][0x500] ;  /* 0x00014000ff0b9b82 */ /* 0x000e620000000800 */
[----:B0-----:R-:W-:Y:S02]  /*baa0*/  LEA R22, R14, R7, 0x18 ;  /* 0x000000070e167211 */ /* 0x001fe400078ec0ff */
[----:B------:R-:W-:-:S03]  /*bab0*/  SHF.L.U32 R7, R5, 0x1f, RZ ;  /* 0x0000001f05077819 */ /* 0x000fc600000006ff */
[----:B------:R-:W-:-:S04]  /*bac0*/  IMAD R14, R6, 0x8, R22 ;  /* 0x00000008060e7824 */ /* 0x000fc800078e0216 */
[----:B------:R-:W0:Y:S02]  /*bad0*/  SYNCS.PHASECHK.TRANS64.TRYWAIT P0, [R14+URZ+0x18], R7 ;  /* 0x000018070e0075a7 */ /* 0x000e24000800017f */
[----:B01----:R-:W-:Y:S05]  /*bae0*/  @!P0 BRA `(.L_x_298) ;  /* 0x0000000c00848947 */ /* 0x003fea0003800000 */
.L_x_316:
[----:B0-----:R-:W-:Y:S01]  /*baf0*/  PRMT R7, R9, 0x9910, RZ ;  /* 0x0000991009077816 */ /* 0x001fe200000000ff */
[----:B------:R0:W-:Y:S03]  /*bb00*/  @!P1 SYNCS.ARRIVE.TRANS64 RZ, [R14+URZ], R11 ;  /* 0x0000000b0eff99a7 */ /* 0x0001e6000800003f */
[----:B------:R-:W-:-:S13]  /*bb10*/  ISETP.NE.AND P0, PT, R7, 0x2, PT ;  /* 0x000000020700780c */ /* 0x000fda0003f05270 */
[----:B0-----:R-:W-:Y:S05]  /*bb20*/  @P0 BRA `(.L_x_299) ;  /* 0x0000000000040947 */ /* 0x001fea0003800000 */
[----:B------:R-:W-:Y:S01]  /*bb30*/  BPT.TRAP 0x1 ;  /* 0x000000040000795c */ /* 0x000fe20000300000 */
.L_x_299:
[----:B------:R-:W-:Y:S01]  /*bb40*/  LEA R7, R6, UR37, 0x2 ;  /* 0x0000002506077c11 */ /* 0x000fe2000f8e10ff */
[----:B------:R-:W-:Y:S01]  /*bb50*/  VIADD R4, R4, 0xffffffff ;  /* 0xffffffff04047836 */ /* 0x000fe20000000000 */
[----:B------:R-:W-:Y:S01]  /*bb60*/  LEA R11, R6, UR7, 0xd ;  /* 0x00000007060b7c11 */ /* 0x000fe2000f8e68ff */
[----:B------:R-:W-:Y:S01]  /*bb70*/  UIADD3 UR14, UP0, UR40, 0xf0, URZ ;  /* 0x000000f0280e7890 */ /* 0x000fe2000ff1e03f */
[----:B------:R-:W-:Y:S01]  /*bb80*/  R2UR UR34, R21 ;  /* 0x00000000152272ca */ /* 0x000fe200000e0000 */
[----:B------:R-:W-:Y:S01]  /*bb90*/  IMAD.SHL.U32 R7, R7, 0x1000, RZ ;  /* 0x0000100007077824 */ /* 0x000fe200078e00ff */
[----:B------:R-:W-:Y:S01]  /*bba0*/  R2UR UR33, R14 ;  /* 0x000000000e2172ca */ /* 0x000fe200000e0000 */
[--C-:B------:R-:W-:Y:S01]  /*bbb0*/  IMAD R11, R11, 0x4, R22.reuse ;  /* 0x000000040b0b7824 */ /* 0x100fe200078e0216 */
[----:B------:R-:W-:Y:S01]  /*bbc0*/  R2UR UR36, R13 ;  /* 0x000000000d2472ca */ /* 0x000fe200000e0000 */
[----:B------:R-:W-:Y:S01]  /*bbd0*/  IMAD R7, R7, 0x4, R22 ;  /* 0x0000000407077824 */ /* 0x000fe200078e0216 */
[----:B------:R-:W-:Y:S01]  /*bbe0*/  R2UR UR35, R15 ;  /* 0x000000000f2372ca */ /* 0x000fe200000e0000 */
[----:B------:R-:W-:Y:S01]  /*bbf0*/  UIADD3 UR42, UP1, UR40, 0x1f0, URZ ;  /* 0x000001f0282a7890 */ /* 0x000fe2000ff3e03f */
[----:B------:R-:W-:Y:S01]  /*bc00*/  R2UR UR8, R11 ;  /* 0x000000000b0872ca */ /* 0x000fe200000e0000 */
[----:B------:R-:W-:Y:S01]  /*bc10*/  UIADD3.X UR15, URZ, UR41, URZ, UP0, !UPT ;  /* 0x000000293f0f7290 */ /* 0x000fe200087fe43f */
[----:B------:R-:W-:Y:S01]  /*bc20*/  R2UR UR24, R7 ;  /* 0x00000000071872ca */ /* 0x000fe200000e0000 */
[----:B------:R-:W-:Y:S01]  /*bc30*/  UPRMT UR31, URZ, 0x5410, UR30 ;  /* 0x000054103f1f7896 */ /* 0x000fe2000800001e */
[----:B------:R-:W-:Y:S01]  /*bc40*/  R2UR UR19, R20 ;  /* 0x00000000141372ca */ /* 0x000fe200000e0000 */
[----:B------:R-:W-:Y:S01]  /*bc50*/  UIADD3 UR26, UR34, 0x20, URZ ;  /* 0x00000020221a7890 */ /* 0x000fe2000fffe03f */
[----:B------:R-:W-:Y:S01]  /*bc60*/  ISETP.GT.AND P1, PT, R4, 0x1, PT ;  /* 0x000000010400780c */ /* 0x000fe20003f24270 */
[----:B------:R-:W-:Y:S01]  /*bc70*/  UIADD3.X UR43, URZ, UR41, URZ, UP1, !UPT ;  /* 0x000000293f2b7290 */ /* 0x000fe20008ffe43f */
[----:B------:R-:W-:Y:S01]  /*bc80*/  VIADD R6, R6, 0x1 ;  /* 0x0000000106067836 */ /* 0x000fe20000000000 */
[----:B------:R-:W-:Y:S01]  /*bc90*/  UPRMT UR44, URZ, 0x5410, UR21 ;  /* 0x000054103f2c7896 */ /* 0x000fe20008000015 */
[----:B------:R-:W-:Y:S01]  /*bca0*/  VIADD R21, R21, 0x40 ;  /* 0x0000004015157836 */ /* 0x000fe20000000000 */
[----:B------:R-:W-:Y:S01]  /*bcb0*/  UMOV UR22, 0x0 ;  /* 0x0000000000167882 */ /* 0x000fe20000000000 */
[----:B------:R-:W-:Y:S01]  /*bcc0*/  UMOV UR23, 0x10000000 ;  /* 0x1000000000177882 */ /* 0x000fe20000000000 */
[----:B------:R-:W-:Y:S01]  /*bcd0*/  UIADD3 UR16, UR8, 0x30100, URZ ;  /* 0x0003010008107890 */ /* 0x000fe2000fffe03f */
[----:B------:R-:W-:Y:S01]  /*bce0*/  ISETP.NE.AND P0, PT, R6, 0x3, PT ;  /* 0x000000030600780c */ /* 0x000fe20003f05270 */
[----:B------:R-:W-:-:S02]  /*bcf0*/  UIADD3 UR32, UR24, 0x100, URZ ;  /* 0x0000010018207890 */ /* 0x000fc4000fffe03f */
[----:B------:R-:W-:Y:S01]  /*bd00*/  UIADD3 UR24, UR24, 0x8100, URZ ;  /* 0x0000810018187890 */ /* 0x000fe2000fffe03f */
[----:B------:R-:W-:Y:S01]  /*bd10*/  SEL R14, RZ, 0x1, P0 ;  /* 0x00000001ff0e7807 */ /* 0x000fe20000000000 */
[----:B------:R-:W-:Y:S01]  /*bd20*/  UIADD3 UR8, UR8, 0x34100, URZ ;  /* 0x0003410008087890 */ /* 0x000fe2000fffe03f */
[----:B------:R-:W-:Y:S01]  /*bd30*/  SEL R6, R6, RZ, P0 ;  /* 0x000000ff06067207 */ /* 0x000fe20000000000 */
[----:B------:R-:W-:Y:S01]  /*bd40*/  UMOV UR25, UR33 ;  /* 0x0000002100197c82 */ /* 0x000fe20008000000 */
[----:B------:R-:W-:Y:S01]  /*bd50*/  UMOV UR28, UR36 ;  /* 0x00000024001c7c82 */ /* 0x000fe20008000000 */
[----:B------:R-:W-:Y:S01]  /*bd60*/  UMOV UR27, UR35 ;  /* 0x00000023001b7c82 */ /* 0x000fe20008000000 */
[----:B------:R-:W-:Y:S01]  /*bd70*/  UMOV UR17, UR33 ;  /* 0x0000002100117c82 */ /* 0x000fe20008000000 */
[----:B------:R-:W-:Y:S01]  /*bd80*/  UMOV UR18, UR34 ;  /* 0x0000002200127c82 */ /* 0x000fe20008000000 */
[----:B------:R-:W-:Y:S01]  /*bd90*/  UMOV UR20, UR36 ;  /* 0x0000002400147c82 */ /* 0x000fe20008000000 */
[----:B------:R0:W-:Y:S01]  /*bda0*/  UTMALDG.3D.MULTICAST [UR32], [UR14], UR31, desc[UR22] ;  /* 0x000016200e0073b4 */ /* 0x0001e2000801181f */
[----:B------:R-:W-:Y:S01]  /*bdb0*/  UMOV UR9, UR33 ;  /* 0x0000002100097c82 */ /* 0x000fe20008000000 */
[----:B------:R-:W-:Y:S01]  /*bdc0*/  UMOV UR11, UR19 ;  /* 0x00000013000b7c82 */ /* 0x000fe20008000000 */
[----:B------:R-:W-:Y:S01]  /*bdd0*/  UMOV UR12, UR36 ;  /* 0x00000024000c7c82 */ /* 0x000fe20008000000 */
[----:B------:R-:W-:Y:S01]  /*bde0*/  UMOV UR10, UR26 ;  /* 0x0000001a000a7c82 */ /* 0x000fe20008000000 */
[----:B------:R-:W-:Y:S01]  /*bdf0*/  LOP3.LUT R5, R5, R14, RZ, 0x3c, !PT ;  /* 0x0000000e05057212 */ /* 0x000fe200078e3cff */
[----:B------:R0:W-:Y:S01]  /*be00*/  UTMALDG.3D.MULTICAST [UR24], [UR14], UR31, desc[UR22] ;  /* 0x000016180e0073b4 */ /* 0x0001e2000801181f */
[----:B------:R0:W-:Y:S01]  /*be10*/  UTMALDG.3D.MULTICAST [UR16], [UR42], UR44, desc[UR22] ;  /* 0x000016102a0073b4 */ /* 0x0001e2000801182c */
[----:B------:R0:W-:Y:S02]  /*be20*/  UTMALDG.3D.MULTICAST [UR8], [UR42], UR44, desc[UR22] ;  /* 0x000016082a0073b4 */ /* 0x0001e4000801182c */
[----:B0-----:R-:W-:Y:S05]  /*be30*/  @P1 BRA `(.L_x_300) ;  /* 0xfffffffc00081947 */ /* 0x001fea000383ffff */
.L_x_297:
[----:B------:R-:W-:Y:S05]  /*be40*/  BSYNC B1 ;  /* 0x0000000000017941 */ /* 0x000fea0003800000 */
.L_x_296:
[----:B------:R-:W-:Y:S01]  /*be50*/  LOP3.LUT P1, RZ, R10, 0xff, RZ, 0xc0, !PT ;  /* 0x000000ff0aff7812 */ /* 0x000fe2000782c0ff */
[C---:B------:R-:W-:Y:S01]  /*be60*/  IMAD.IADD R12, R3.reuse, 0x1, R12 ;  /* 0x00000001030c7824 */ /* 0x040fe200078e020c */
[----:B------:R-:W-:Y:S01]  /*be70*/  ULDC.64 UR8, c[0x0][0x650] ;  /* 0x0001940000087ab9 */ /* 0x000fe20000000a00 */
[C---:B------:R-:W-:Y:S01]  /*be80*/  ISETP.GE.U32.AND P2, PT, R3.reuse, 0x3, PT ;  /* 0x000000030300780c */ /* 0x040fe20003f46070 */
[----:B------:R-:W-:Y:S01]  /*be90*/  BSSY B1, `(.L_x_301) ;  /* 0x000006a000017945 */ /* 0x000fe20003800000 */
[----:B------:R-:W-:Y:S01]  /*bea0*/  IMAD.MOV.U32 R11, RZ, RZ, -0x1 ;  /* 0xffffffffff0b7424 */ /* 0x000fe200078e00ff */
[----:B------:R-:W-:Y:S01]  /*beb0*/  ISETP.GT.U32.AND P0, PT, R12, 0x2, PT ;  /* 0x000000020c00780c */ /* 0x000fe20003f04070 */
[----:B------:R-:W-:Y:S01]  /*bec0*/  IMAD.MOV.U32 R20, RZ, RZ, -0x1 ;  /* 0xffffffffff147424 */ /* 0x000fe200078e00ff */
[----:B------:R-:W-:Y:S01]  /*bed0*/  PRMT R10, RZ, 0x7610, R10 ;  /* 0x00007610ff0a7816 */ /* 0x000fe2000000000a */
[----:B------:R-:W-:Y:S01]  /*bee0*/  IMAD.MOV.U32 R13, RZ, RZ, -0x1 ;  /* 0xffffffffff0d7424 */ /* 0x000fe200078e00ff */
[----:B------:R-:W-:-:S03]  /*bef0*/  ISETP.LT.U32.AND P0, PT, R3, 0x3, P0 ;  /* 0x000000030300780c */ /* 0x000fc60000701070 */
[----:B------:R-:W0:Y:S01]  /*bf00*/  @P1 S2R R5, SR_CgaCtaId ;  /* 0x0000000000051919 */ /* 0x000e220000008800 */
[----:B------:R-:W-:-:S04]  /*bf10*/  @P1 MOV R4, 0x400 ;  /* 0x0000040000041802 */ /* 0x000fc80000000f00 */
[----:B0-----:R-:W-:Y:S01]  /*bf20*/  @P1 LEA R6, R5, R4, 0x18 ;  /* 0x0000000405061211 */ /* 0x001fe200078ec0ff */
[----:B------:R-:W-:-:S03]  /*bf30*/  IMAD.WIDE.U32 R4, R12, -0x55555555, RZ ;  /* 0xaaaaaaab0c047825 */ /* 0x000fc600078e00ff */
[----:B------:R0:W-:Y:S01]  /*bf40*/  @P1 SYNCS.ARRIVE.TRANS64.A1T0 RZ, [R6+URZ+0x48], RZ ;  /* 0x000048ff06ff19a7 */ /* 0x0001e2000810003f */
[----:B------:R-:W-:Y:S02]  /*bf50*/  IADD3 R16, P1, R16, UR38, RZ ;  /* 0x0000002610107c10 */ /* 0x000fe4000ff3e0ff */
[----:B------:R-:W-:Y:S02]  /*bf60*/  SHF.R.U32.HI R7, RZ, 0x1, R5 ;  /* 0x00000001ff077819 */ /* 0x000fe40000011605 */
[----:B------:R-:W-:Y:S02]  /*bf70*/  SEL R5, RZ, 0x1, !P0 ;  /* 0x00000001ff057807 */ /* 0x000fe40004000000 */
[----:B------:R-:W-:Y:S01]  /*bf80*/  IADD3.X R17, R17, UR29, RZ, P1, !PT ;  /* 0x0000001d11117c10 */ /* 0x000fe20008ffe4ff */
[----:B------:R-:W-:Y:S01]  /*bf90*/  IMAD R12, R7, -0x3, R12 ;  /* 0xfffffffd070c7824 */ /* 0x000fe200078e020c */
[----:B------:R-:W-:Y:S02]  /*bfa0*/  ISETP.GE.U32.AND P0, PT, R16, UR8, PT ;  /* 0x0000000810007c0c */ /* 0x000fe4000bf06070 */
[----:B------:R-:W-:-:S02]  /*bfb0*/  LOP3.LUT R0, R0, R5, RZ, 0x3c, !PT ;  /* 0x0000000500007212 */ /* 0x000fc400078e3cff */
[----:B------:R-:W-:Y:S02]  /*bfc0*/  ISETP.GE.U32.AND.EX P0, PT, R17, UR9, PT, P0 ;  /* 0x0000000911007c0c */ /* 0x000fe4000bf06100 */
[----:B------:R-:W-:Y:S02]  /*bfd0*/  @P2 LOP3.LUT R0, R0, 0x1, R7, 0x78, !PT ;  /* 0x0000000100002812 */ /* 0x000fe400078e7807 */
[----:B------:R-:W-:-:S09]  /*bfe0*/  PRMT R4, RZ, 0x7610, R4 ;  /* 0x00007610ff047816 */ /* 0x000fd20000000004 */
[----:B0-----:R-:W-:Y:S05]  /*bff0*/  @P0 BRA `(.L_x_302) ;  /* 0x00000004004c0947 */ /* 0x001fea0003800000 */
[----:B------:R-:W0:Y:S01]  /*c000*/  S2R R14, SR_CTAID.X ;  /* 0x00000000000e7919 */ /* 0x000e220000002500 */
[----:B------:R-:W-:Y:S01]  /*c010*/  ULDC.64 UR8, c[0x0][0x628] ;  /* 0x00018a0000087ab9 */ /* 0x000fe20000000a00 */
[----:B------:R-:W1:Y:S01]  /*c020*/  LDC R15, c[0x0][0x144] ;  /* 0x00005100ff0f7b82 */ /* 0x000e620000000800 */
[----:B------:R-:W-:Y:S01]  /*c030*/  ISETP.NE.U32.AND P0, PT, RZ, UR8, PT ;  /* 0x00000008ff007c0c */ /* 0x000fe2000bf05070 */
[----:B------:R-:W2:Y:S01]  /*c040*/  S2R R11, SR_CTAID.Y ;  /* 0x00000000000b7919 */ /* 0x000ea20000002600 */
[----:B------:R-:W-:Y:S01]  /*c050*/  ULDC UR10, c[0x0][0x150] ;  /* 0x00005400000a7ab9 */ /* 0x000fe20000000800 */
[----:B------:R-:W-:Y:S01]  /*c060*/  ULDC UR11, c[0x0][0x630] ;  /* 0x00018c00000b7ab9 */ /* 0x000fe20000000800 */
[----:B------:R-:W-:Y:S01]  /*c070*/  ISETP.NE.AND.EX P0, PT, RZ, UR9, PT, P0 ;  /* 0x00000009ff007c0c */ /* 0x000fe2000bf05300 */
[----:B------:R-:W-:Y:S01]  /*c080*/  IMAD.MOV.U32 R4, RZ, RZ, R16 ;  /* 0x000000ffff047224 */ /* 0x000fe200078e0010 */
[----:B0-----:R-:W-:-:S05]  /*c090*/  I2FP.F32.U32 R5, R14 ;  /* 0x0000000e00057245 */ /* 0x001fca0000201000 */
[----:B------:R-:W-:Y:S01]  /*c0a0*/  FMUL R20, R5, UR10 ;  /* 0x0000000a05147c20 */ /* 0x000fe20008400000 */
[----:B------:R-:W-:-:S05]  /*c0b0*/  IMAD.MOV.U32 R5, RZ, RZ, R17 ;  /* 0x000000ffff057224 */ /* 0x000fca00078e0011 */
[----:B--2---:R-:W-:Y:S05]  /*c0c0*/  @!P0 BRA `(.L_x_303) ;  /* 0x0000000000288947 */ /* 0x004fea0003800000 */
[----:B------:R-:W-:Y:S02]  /*c0d0*/  ULDC UR10, c[0x0][0x634] ;  /* 0x00018d00000a7ab9 */ /* 0x000fe40000000800 */
[----:B------:R-:W-:-:S05]  /*c0e0*/  IADD3 R5, P0, R16, UR10, RZ ;  /* 0x0000000a10057c10 */ /* 0x000fca000ff1e0ff */
[----:B------:R-:W-:-:S04]  /*c0f0*/  IMAD.X R13, RZ, RZ, R17, P0 ;  /* 0x000000ffff0d7224 */ /* 0x000fc800000e0611 */
[----:B------:R-:W-:-:S04]  /*c100*/  IMAD.WIDE.U32 R6, R13, UR8, RZ ;  /* 0x000000080d067c25 */ /* 0x000fc8000f8e00ff */
[----:B------:R-:W-:-:S04]  /*c110*/  IMAD.WIDE.U32 R6, P0, R5, UR9, R6 ;  /* 0x0000000905067c25 */ /* 0x000fc8000f800006 */
[----:B------:R-:W-:-:S04]  /*c120*/  IMAD.WIDE.U32 R4, R5, UR8, RZ ;  /* 0x0000000805047c25 */ /* 0x000fc8000f8e00ff */
[----:B------:R-:W-:Y:S01]  /*c130*/  IMAD.MOV.U32 R4, RZ, RZ, R7 ;  /* 0x000000ffff047224 */ /* 0x000fe200078e0007 */
[----:B------:R-:W-:Y:S01]  /*c140*/  IADD3 RZ, P1, R5, R6, RZ ;  /* 0x0000000605ff7210 */ /* 0x000fe20007f3e0ff */
[----:B------:R-:W-:-:S04]  /*c150*/  IMAD.X R5, RZ, RZ, RZ, P0 ;  /* 0x000000ffff057224 */ /* 0x000fc800000e06ff */
[----:B------:R-:W-:-:S08]  /*c160*/  IMAD.WIDE.U32.X R4, R13, UR9, R4, P1 ;  /* 0x000000090d047c25 */ /* 0x000fd000088e0404 */
.L_x_303:
[--C-:B------:R-:W-:Y:S01]  /*c170*/  SHF.R.U64 R13, R4, UR11, R5.reuse ;  /* 0x0000000b040d7c19 */ /* 0x100fe20008001205 */
[----:B------:R-:W0:Y:S01]  /*c180*/  F2I.U32.TRUNC.NTZ R20, R20 ;  /* 0x0000001400147305 */ /* 0x000e22000020f000 */
[----:B------:R-:W-:Y:S01]  /*c190*/  SHF.R.U32.HI R4, RZ, UR11, R5 ;  /* 0x0000000bff047c19 */ /* 0x000fe20008011605 */
[----:B------:R-:W-:Y:S01]  /*c1a0*/  ULDC.64 UR8, c[0x0][0x620] ;  /* 0x0001880000087ab9 */ /* 0x000fe20000000a00 */
[----:B------:R-:W-:Y:S01]  /*c1b0*/  IADD3 R7, P0, RZ, -R13, RZ ;  /* 0x8000000dff077210 */ /* 0x000fe20007f1e0ff */
[----:B------:R-:W-:Y:S01]  /*c1c0*/  ULDC.64 UR10, c[0x0][0x640] ;  /* 0x00019000000a7ab9 */ /* 0x000fe20000000a00 */
[----:B------:R-:W2:Y:S03]  /*c1d0*/  LDC R22, c[0x0][0x148] ;  /* 0x00005200ff167b82 */ /* 0x000ea60000000800 */
[----:B------:R-:W-:Y:S01]  /*c1e0*/  IMAD.X R4, RZ, RZ, ~R4, P0 ;  /* 0x000000ffff047224 */ /* 0x000fe200000e0e04 */
[----:B------:R-:W-:-:S03]  /*c1f0*/  ISETP.NE.U32.AND P0, PT, RZ, UR10, PT ;  /* 0x0000000aff007c0c */ /* 0x000fc6000bf05070 */
[----:B------:R-:W-:Y:S01]  /*c200*/  IMAD R6, R4, UR8, RZ ;  /* 0x0000000804067c24 */ /* 0x000fe2000f8e02ff */
[----:B------:R-:W-:Y:S01]  /*c210*/  ISETP.NE.AND.EX P0, PT, RZ, UR11, PT, P0 ;  /* 0x0000000bff007c0c */ /* 0x000fe2000bf05300 */
[----:B------:R-:W-:Y:S01]  /*c220*/  IMAD.WIDE.U32 R4, R7, UR8, R16 ;  /* 0x0000000807047c25 */ /* 0x000fe2000f8e0010 */
[----:B------:R-:W-:-:S03]  /*c230*/  ULDC UR8, c[0x0][0x618] ;  /* 0x0001860000087ab9 */ /* 0x000fc60000000800 */
[----:B------:R-:W-:Y:S01]  /*c240*/  IMAD R7, R7, UR9, R6 ;  /* 0x0000000907077c24 */ /* 0x000fe2000f8e0206 */
[----:B------:R-:W-:Y:S01]  /*c250*/  ULDC UR9, c[0x0][0x154] ;  /* 0x0000550000097ab9 */ /* 0x000fe20000000800 */
[----:B0-----:R-:W-:Y:S02]  /*c260*/  IMAD.MOV R6, RZ, RZ, -R20 ;  /* 0x000000ffff067224 */ /* 0x001fe400078e0a14 */
[----:B------:R-:W-:Y:S02]  /*c270*/  IMAD.IADD R5, R5, 0x1, R7 ;  /* 0x0000000105057824 */ /* 0x000fe400078e0207 */
[----:B-1----:R-:W-:Y:S01]  /*c280*/  IMAD R14, R15, R6, R14 ;  /* 0x000000060f0e7224 */ /* 0x002fe200078e020e */
[----:B------:R-:W-:Y:S02]  /*c290*/  I2FP.F32.U32 R6, R11 ;  /* 0x0000000b00067245 */ /* 0x000fe40000201000 */
[--C-:B------:R-:W-:Y:S02]  /*c2a0*/  SHF.R.U64 R15, R4, UR8, R5.reuse ;  /* 0x00000008040f7c19 */ /* 0x100fe40008001205 */
[----:B------:R-:W-:Y:S01]  /*c2b0*/  SHF.R.U32.HI R4, RZ, UR8, R5 ;  /* 0x00000008ff047c19 */ /* 0x000fe20008011605 */
[----:B------:R-:W-:Y:S01]  /*c2c0*/  FMUL R6, R6, UR9 ;  /* 0x0000000906067c20 */ /* 0x000fe20008400000 */
[----:B------:R-:W-:-:S02]  /*c2d0*/  ULDC UR8, c[0x0][0x608] ;  /* 0x0001820000087ab9 */ /* 0x000fc40000000800 */
[--C-:B------:R-:W-:Y:S01]  /*c2e0*/  SHF.R.U64 R21, R15, UR8, R4.reuse ;  /* 0x000000080f157c19 */ /* 0x100fe20008001204 */
[----:B------:R0:W1:Y:S01]  /*c2f0*/  F2I.U32.TRUNC.NTZ R24, R6 ;  /* 0x0000000600187305 */ /* 0x000062000020f000 */
[----:B------:R-:W-:Y:S01]  /*c300*/  SHF.R.U32.HI R4, RZ, UR8, R4 ;  /* 0x00000008ff047c19 */ /* 0x000fe20008011604 */
[----:B------:R-:W-:-:S03]  /*c310*/  ULDC UR8, c[0x0][0x658] ;  /* 0x0001960000087ab9 */ /* 0x000fc60000000800 */
[--C-:B------:R-:W-:Y:S02]  /*c320*/  SHF.R.U64 R20, R21, UR8, R4.reuse ;  /* 0x0000000815147c19 */ /* 0x100fe40008001204 */
[----:B------:R-:W-:-:S03]  /*c330*/  SHF.R.U32.HI R23, RZ, UR8, R4 ;  /* 0x00000008ff177c19 */ /* 0x000fc60008011604 */
[----:B------:R-:W-:Y:S02]  /*c340*/  IMAD.MOV.U32 R4, RZ, RZ, R20 ;  /* 0x000000ffff047224 */ /* 0x000fe400078e0014 */
[----:B------:R-:W-:Y:S01]  /*c350*/  IMAD.MOV.U32 R5, RZ, RZ, R23 ;  /* 0x000000ffff057224 */ /* 0x000fe200078e0017 */
[----:B0-----:R-:W-:Y:S06]  /*c360*/  @!P0 BRA `(.L_x_304) ;  /* 0x0000000000288947 */ /* 0x001fec0003800000 */
        /* <DEDUP_REMOVED lines=10> */
.L_x_304:
[----:B------:R-:W-:Y:S01]  /*c410*/  ISETP.NE.AND P0, PT, R2, 0x1, PT ;  /* 0x000000010200780c */ /* 0x000fe20003f05270 */
[----:B------:R-:W-:Y:S01]  /*c420*/  ULDC UR8, c[0x0][0x648] ;  /* 0x0001920000087ab9 */ /* 0x000fe20000000800 */
[----:B-1----:R-:W-:Y:S01]  /*c430*/  IMAD.MOV R24, RZ, RZ, -R24 ;  /* 0x000000ffff187224 */ /* 0x002fe200078e0a18 */
[----:B------:R-:W-:Y:S01]  /*c440*/  SHF.R.U64 R4, R4, UR8, R5 ;  /* 0x0000000804047c19 */ /* 0x000fe20008001205 */
[----:B------:R-:W-:Y:S01]  /*c450*/  ULDC UR8, c[0x0][0x638] ;  /* 0x00018e0000087ab9 */ /* 0x000fe20000000800 */
[----:B------:R-:W-:Y:S01]  /*c460*/  LOP3.LUT R21, R21, UR13, RZ, 0xc0, !PT ;  /* 0x0000000d15157c12 */ /* 0x000fe2000f8ec0ff */
[----:B------:R-:W-:Y:S02]  /*c470*/  ULDC UR9, c[0x0][0x610] ;  /* 0x0001840000097ab9 */ /* 0x000fe40000000800 */
[----:B------:R-:W-:Y:S02]  /*c480*/  IMAD.MOV R5, RZ, RZ, -R4 ;  /* 0x000000ffff057224 */ /* 0x000fe400078e0a04 */
[----:B------:R-:W-:-:S02]  /*c490*/  IMAD R21, R4, UR5, R21 ;  /* 0x0000000504157c24 */ /* 0x000fc4000f8e0215 */
[----:B------:R-:W-:Y:S01]  /*c4a0*/  IMAD R20, R5, UR8, R20 ;  /* 0x0000000805147c24 */ /* 0x000fe2000f8e0214 */
[----:B------:R-:W-:Y:S01]  /*c4b0*/  ULDC UR8, c[0x0][0x600] ;  /* 0x0001800000087ab9 */ /* 0x000fe20000000800 */
[----:B--2---:R-:W-:Y:S01]  /*c4c0*/  @P0 IMAD R14, R22, R24, R11 ;  /* 0x00000018160e0224 */ /* 0x004fe200078e020b */
[----:B------:R-:W-:Y:S01]  /*c4d0*/  LOP3.LUT R11, R15, UR4, RZ, 0xc0, !PT ;  /* 0x000000040f0b7c12 */ /* 0x000fe2000f8ec0ff */
[----:B------:R-:W-:Y:S02]  /*c4e0*/  IMAD.MOV.U32 R4, RZ, RZ, 0x1 ;  /* 0x00000001ff047424 */ /* 0x000fe400078e00ff */
[----:B------:R-:W-:Y:S02]  /*c4f0*/  IMAD R14, R21, UR9, R14 ;  /* 0x00000009150e7c24 */ /* 0x000fe4000f8e020e */
[----:B------:R-:W-:-:S05]  /*c500*/  IMAD R11, R20, UR8, R11 ;  /* 0x00000008140b7c24 */ /* 0x000fca000f8e020b */
[----:B------:R-:W-:Y:S02]  /*c510*/  SEL R20, R11, R14, !P0 ;  /* 0x0000000e0b147207 */ /* 0x000fe40004000000 */
[----:B------:R-:W-:-:S07]  /*c520*/  SEL R11, R14, R11, !P0 ;  /* 0x0000000b0e0b7207 */ /* 0x000fce0004000000 */
.L_x_302:
[----:B------:R-:W-:Y:S05]  /*c530*/  BSYNC B1 ;  /* 0x0000000000017941 */ /* 0x000fea0003800000 */
.L_x_301:
[----:B------:R-:W-:-:S13]  /*c540*/  LOP3.LUT P0, RZ, R4, 0xff, RZ, 0xc0, !PT ;  /* 0x000000ff04ff7812 */ /* 0x000fda000780c0ff */
[----:B------:R-:W-:Y:S05]  /*c550*/  @P0 BRA `(.L_x_305) ;  /* 0xfffffff400080947 */ /* 0x000fea000383ffff */
[----:B------:R-:W-:Y:S05]  /*c560*/  BSYNC B0 ;  /* 0x0000000000007941 */ /* 0x000fea0003800000 */
.L_x_294:
[----:B------:R-:W-:-:S03]  /*c570*/  UMOV UR8, 0xffffffff ;  /* 0xffffffff00087882 */ /* 0x000fc60000000000 */
[----:B------:R-:W-:Y:S05]  /*c580*/  BRA.DIV UR8, `(.L_x_306) ;  /* 0x0000000208f07947 */ /* 0x000fea000b800000 */
[----:B------:R-:W-:-:S13]  /*c590*/  ELECT P6, URZ, PT ;  /* 0x00000000003f782f */ /* 0x000fda00038c0000 */
.L_x_319:
[----:B------:R-:W-:Y:S04]  /*c5a0*/  BSSY B0, `(.L_x_307) ;  /* 0x0000022000007945 */ /* 0x000fe80003800000 */
[----:B------:R-:W-:Y:S05]  /*c5b0*/  @!P6 BRA `(.L_x_308) ;  /* 0x000000000080e947 */ /* 0x000fea0003800000 */
[----:B------:R-:W-:-:S04]  /*c5c0*/  LOP3.LUT R19, R19, 0x2, RZ, 0xfc, !PT ;  /* 0x0000000213137812 */ /* 0x000fc800078efcff */
[----:B------:R-:W-:-:S13]  /*c5d0*/  ISETP.NE.AND P0, PT, R19, 0x3, PT ;  /* 0x000000031300780c */ /* 0x000fda0003f05270 */
[----:B------:R-:W-:Y:S05]  /*c5e0*/  @!P0 BRA `(.L_x_309) ;  /* 0x0000000000048947 */ /* 0x000fea0003800000 */
[----:B------:R-:W-:Y:S01]  /*c5f0*/  BPT.TRAP 0x1 ;  /* 0x000000040000795c */ /* 0x000fe20000300000 */
.L_x_309:
[----:B------:R-:W0:Y:S01]  /*c600*/  S2R R3, SR_CgaCtaId ;  /* 0x0000000000037919 */ /* 0x000e220000008800 */
[----:B------:R-:W-:-:S04]  /*c610*/  MOV R2, 0x400 ;  /* 0x0000040000027802 */ /* 0x000fc80000000f00 */
[----:B0-----:R-:W-:Y:S02]  /*c620*/  LEA R3, R3, R2, 0x18 ;  /* 0x0000000203037211 */ /* 0x001fe400078ec0ff */
[----:B------:R-:W-:-:S03]  /*c630*/  SHF.L.U32 R2, R0, 0x1f, RZ ;  /* 0x0000001f00027819 */ /* 0x000fc600000006ff */
[----:B------:R-:W-:-:S04]  /*c640*/  VIADD R3, R3, 0x18 ;  /* 0x0000001803037836 */ /* 0x000fc80000000000 */
[C---:B------:R-:W-:Y:S02]  /*c650*/  IMAD R7, R12.reuse, 0x8, R3 ;  /* 0x000000080c077824 */ /* 0x040fe400078e0203 */
[----:B------:R-:W-:Y:S02]  /*c660*/  VIADD R12, R12, 0x1 ;  /* 0x000000010c0c7836 */ /* 0x000fe40000000000 */
[----:B------:R-:W0:Y:S03]  /*c670*/  SYNCS.PHASECHK.TRANS64.TRYWAIT P0, [R7+URZ], R2 ;  /* 0x00000002070075a7 */ /* 0x000e26000800017f */
[----:B------:R-:W-:-:S04]  /*c680*/  ISETP.NE.AND P1, PT, R12, 0x3, PT ;  /* 0x000000030c00780c */ /* 0x000fc80003f25270 */
[----:B------:R-:W-:Y:S02]  /*c690*/  SEL R5, RZ, 0x1, P1 ;  /* 0x00000001ff057807 */ /* 0x000fe40000800000 */
[----:B------:R-:W-:Y:S02]  /*c6a0*/  SEL R12, R12, RZ, P1 ;  /* 0x000000ff0c0c7207 */ /* 0x000fe40000800000 */
[----:B------:R-:W-:-:S03]  /*c6b0*/  LOP3.LUT R5, R0, R5, RZ, 0x3c, !PT ;  /* 0x0000000500057212 */ /* 0x000fc600078e3cff */
[----:B------:R-:W-:Y:S01]  /*c6c0*/  IMAD R9, R12, 0x8, R3 ;  /* 0x000000080c097824 */ /* 0x000fe200078e0203 */
[----:B------:R-:W-:Y:S01]  /*c6d0*/  SHF.L.U32 R4, R5, 0x1f, RZ ;  /* 0x0000001f05047819 */ /* 0x000fe200000006ff */
[----:B0-----:R-:W-:Y:S06]  /*c6e0*/  @!P0 BRA `(.L_x_310) ;  /* 0x0000000000b88947 */ /* 0x001fec0003800000 */
.L_x_320:
[----:B------:R-:W1:Y:S01]  /*c6f0*/  SYNCS.PHASECHK.TRANS64.TRYWAIT P0, [R9+URZ], R4 ;  /* 0x00000004090075a7 */ /* 0x000e62000800017f */
[----:B------:R-:W-:-:S05]  /*c700*/  VIADD R0, R12, 0x1 ;  /* 0x000000010c007836 */ /* 0x000fca0000000000 */
[----:B------:R-:W-:-:S04]  /*c710*/  ISETP.NE.AND P1, PT, R0, 0x3, PT ;  /* 0x000000030000780c */ /* 0x000fc80003f25270 */
[----:B0-----:R-:W-:Y:S02]  /*c720*/  SEL R2, RZ, 0x1, P1 ;  /* 0x00000001ff027807 */ /* 0x001fe40000800000 */
[----:B------:R-:W-:Y:S02]  /*c730*/  SEL R0, R0, RZ, P1 ;  /* 0x000000ff00007207 */ /* 0x000fe40000800000 */
[----:B------:R-:W-:Y:S01]  /*c740*/  LOP3.LUT R2, R5, R2, RZ, 0x3c, !PT ;  /* 0x0000000205027212 */ /* 0x000fe200078e3cff */
[----:B-1----:R-:W-:Y:S06]  /*c750*/  @!P0 BRA `(.L_x_311) ;  /* 0x0000000000b08947 */ /* 0x002fec0003800000 */
.L_x_321:
[----:B------:R-:W-:Y:S01]  /*c760*/  IMAD R3, R0, 0x8, R3 ;  /* 0x0000000800037824 */ /* 0x000fe200078e0203 */
[----:B------:R-:W-:-:S07]  /*c770*/  SHF.L.U32 R0, R2, 0x1f, RZ ;  /* 0x0000001f02007819 */ /* 0x000fce00000006ff */
.L_x_312:
[----:B-1----:R1:W2:Y:S02]  /*c780*/  SYNCS.PHASECHK.TRANS64.TRYWAIT P0, [R3+URZ], R0 ;  /* 0x00000000030075a7 */ /* 0x0022a4000800017f */
[----:B--2---:R-:W-:Y:S05]  /*c790*/  @!P0 NANOSLEEP.SYNCS 0x989680 ;  /* 0x009896800000895d */ /* 0x004fea0003900000 */
[----:B------:R-:W2:Y:S02]  /*c7a0*/  @!P0 SYNCS.PHASECHK.TRANS64 P0, [R3+URZ], R0 ;  /* 0x00000000030085a7 */ /* 0x000ea4000800007f */
[----:B--2---:R-:W-:Y:S05]  /*c7b0*/  @!P0 BRA `(.L_x_312) ;  /* 0xfffffffc00f08947 */ /* 0x004fea000383ffff */
.L_x_308:
[----:B------:R-:W-:Y:S05]  /*c7c0*/  BSYNC B0 ;  /* 0x0000000000007941 */ /* 0x000fea0003800000 */
.L_x_307:
[----:B------:R-:W-:Y:S05]  /*c7d0*/  EXIT ;  /* 0x000000000000794d */ /* 0x000fea0003800000 */
.L_x_21:
[----:B----4-:R4:W0:Y:S02]  /*c7e0*/  SYNCS.PHASECHK.TRANS64.TRYWAIT P1, [R3+URZ], R0 ;  /* 0x00000000030075a7 */ /* 0x010824000802017f */
[----:B0-----:R-:W-:Y:S05]  /*c7f0*/  @!P1 NANOSLEEP.SYNCS 0x989680 ;  /* 0x009896800000995d */ /* 0x001fea0003900000 */
[----:B------:R-:W0:Y:S02]  /*c800*/  @!P1 SYNCS.PHASECHK.TRANS64 P1, [R3+URZ], R0 ;  /* 0x00000000030095a7 */ /* 0x000e24000802007f */
[----:B0-----:R-:W-:Y:S05]  /*c810*/  @!P1 BRA `(.L_x_21) ;  /* 0xfffffffc00f09947 */ /* 0x001fea000383ffff */
[----:B------:R-:W-:Y:S05]  /*c820*/  BRA `(.L_x_20) ;  /* 0xffffff4c00347947 */ /* 0x000fea000383ffff */
.L_x_26:
[----:B-1----:R1:W3:Y:S02]  /*c830*/  SYNCS.PHASECHK.TRANS64.TRYWAIT P1, [R5+URZ], R4 ;  /* 0x00000004050075a7 */ /* 0x0022e4000802017f */
[----:B---3--:R-:W-:Y:S05]  /*c840*/  @!P1 NANOSLEEP.SYNCS 0x989680 ;  /* 0x009896800000995d */ /* 0x008fea0003900000 */
[----:B------:R-:W3:Y:S02]  /*c850*/  @!P1 SYNCS.PHASECHK.TRANS64 P1, [R5+URZ], R4 ;  /* 0x00000004050095a7 */ /* 0x000ee4000802007f */
[----:B---3--:R-:W-:Y:S05]  /*c860*/  @!P1 BRA `(.L_x_26) ;  /* 0xfffffffc00f09947 */ /* 0x008fea000383ffff */
[----:B------:R-:W-:Y:S05]  /*c870*/  BRA `(.L_x_25) ;  /* 0xffffff5400387947 */ /* 0x000fea000383ffff */
.L_x_295:
[----:B------:R-:W-:Y:S01]  /*c880*/  BSSY B1, `(.L_x_313) ;  /* 0x0000006000017945 */ /* 0x000fe20003800000 */
[----:B------:R-:W-:-:S07]  /*c890*/  IMAD.MOV.U32 R15, RZ, RZ, -0x1 ;  /* 0xffffffffff0f7424 */ /* 0x000fce00078e00ff */
[----:B------:R-:W-:Y:S05]  /*c8a0*/  WARPSYNC.COLLECTIVE R15, `(.L_x_314) ;  /* 0x000000000f0c7348 */ /* 0x000fea0003c00000 */
[----:B------:R-:W-:Y:S02]  /*c8b0*/  ELECT P6, UR62, PT ;  /* 0x00000000003e782f */ /* 0x000fe400038c0000 */
[----:B------:R-:W-:Y:S01]  /*c8c0*/  MOV R14, UR62 ;  /* 0x0000003e000e7c02 */ /* 0x000fe20008000f00 */
[----:B------:R-:W-:Y:S10]  /*c8d0*/  ENDCOLLECTIVE ;  /* 0x000000000000791b */ /* 0x000ff40003800000 */
.L_x_314:
[----:B------:R-:W-:Y:S05]  /*c8e0*/  BSYNC B1 ;  /* 0x0000000000017941 */ /* 0x000fea0003800000 */
.L_x_313:
[----:B------:R-:W-:Y:S05]  /*c8f0*/  BRA `(.L_x_315) ;  /* 0xfffffff0002c7947 */ /* 0x000fea000383ffff */
.L_x_298:
[----:B0-----:R0:W1:Y:S02]  /*c900*/  SYNCS.PHASECHK.TRANS64.TRYWAIT P0, [R14+URZ+0x18], R7 ;  /* 0x000018070e0075a7 */ /* 0x001064000800017f */
[----:B-1----:R-:W-:Y:S05]  /*c910*/  @!P0 NANOSLEEP.SYNCS 0x989680 ;  /* 0x009896800000895d */ /* 0x002fea0003900000 */
[----:B------:R-:W1:Y:S02]  /*c920*/  @!P0 SYNCS.PHASECHK.TRANS64 P0, [R14+URZ+0x18], R7 ;  /* 0x000018070e0085a7 */ /* 0x000e64000800007f */
[----:B-1----:R-:W-:Y:S05]  /*c930*/  @!P0 BRA `(.L_x_298) ;  /* 0xfffffffc00f08947 */ /* 0x002fea000383ffff */
[----:B------:R-:W-:Y:S05]  /*c940*/  BRA `(.L_x_316) ;  /* 0xfffffff000687947 */ /* 0x000fea000383ffff */
.L_x_306:
[----:B------:R-:W-:Y:S01]  /*c950*/  BSSY B0, `(.L_x_317) ;  /* 0x0000006000007945 */ /* 0x000fe20003800000 */
[----:B------:R-:W-:-:S07]  /*c960*/  IMAD.MOV.U32 R15, RZ, RZ, -0x1 ;  /* 0xffffffffff0f7424 */ /* 0x000fce00078e00ff */
[----:B------:R-:W-:Y:S05]  /*c970*/  WARPSYNC.COLLECTIVE R15, `(.L_x_318) ;  /* 0x000000000f0c7348 */ /* 0x000fea0003c00000 */
[----:B------:R-:W-:Y:S02]  /*c980*/  ELECT P6, UR62, PT ;  /* 0x00000000003e782f */ /* 0x000fe400038c0000 */
[----:B------:R-:W-:Y:S01]  /*c990*/  MOV R14, UR62 ;  /* 0x0000003e000e7c02 */ /* 0x000fe20008000f00 */
[----:B------:R-:W-:Y:S10]  /*c9a0*/  ENDCOLLECTIVE ;  /* 0x000000000000791b */ /* 0x000ff40003800000 */
.L_x_318:
[----:B------:R-:W-:Y:S05]  /*c9b0*/  BSYNC B0 ;  /* 0x0000000000007941 */ /* 0x000fea0003800000 */
.L_x_317:
[----:B------:R-:W-:Y:S05]  /*c9c0*/  BRA `(.L_x_319) ;  /* 0xfffffff800f47947 */ /* 0x000fea000383ffff */
.L_x_310:
[----:B0-----:R0:W1:Y:S02]  /*c9d0*/  SYNCS.PHASECHK.TRANS64.TRYWAIT P0, [R7+URZ], R2 ;  /* 0x00000002070075a7 */ /* 0x001064000800017f */
[----:B-1----:R-:W-:Y:S05]  /*c9e0*/  @!P0 NANOSLEEP.SYNCS 0x989680 ;  /* 0x009896800000895d */ /* 0x002fea0003900000 */
[----:B------:R-:W1:Y:S02]  /*c9f0*/  @!P0 SYNCS.PHASECHK.TRANS64 P0, [R7+URZ], R2 ;  /* 0x00000002070085a7 */ /* 0x000e64000800007f */
[----:B-1----:R-:W-:Y:S05]  /*ca00*/  @!P0 BRA `(.L_x_310) ;  /* 0xfffffffc00f08947 */ /* 0x002fea000383ffff */
[----:B------:R-:W-:Y:S05]  /*ca10*/  BRA `(.L_x_320) ;  /* 0xfffffffc00347947 */ /* 0x000fea000383ffff */
.L_x_311:
[----:B0-----:R0:W1:Y:S02]  /*ca20*/  SYNCS.PHASECHK.TRANS64.TRYWAIT P0, [R9+URZ], R4 ;  /* 0x00000004090075a7 */ /* 0x001064000800017f */
[----:B-1----:R-:W-:Y:S05]  /*ca30*/  @!P0 NANOSLEEP.SYNCS 0x989680 ;  /* 0x009896800000895d */ /* 0x002fea0003900000 */
[----:B------:R-:W1:Y:S02]  /*ca40*/  @!P0 SYNCS.PHASECHK.TRANS64 P0, [R9+URZ], R4 ;  /* 0x00000004090085a7 */ /* 0x000e64000800007f */
[----:B-1----:R-:W-:Y:S05]  /*ca50*/  @!P0 BRA `(.L_x_311) ;  /* 0xfffffffc00f08947 */ /* 0x002fea000383ffff */
[----:B------:R-:W-:Y:S05]  /*ca60*/  BRA `(.L_x_321) ;  /* 0xfffffffc003c7947 */ /* 0x000fea000383ffff */
.L_x_322:
[----:B------:R-:W-:-:S00]  /*ca70*/  BRA `(.L_x_322) ;  /* 0xfffffffc00fc7947 */ /* 0x000fc0000383ffff */
[----:B------:R-:W-:-:S00]  /*ca80*/  NOP ;  /* 0x0000000000007918 */ /* 0x000fc00000000000 */
[----:B------:R-:W-:-:S00]  /*ca90*/  NOP ;  /* 0x0000000000007918 */ /* 0x000fc00000000000 */
[----:B------:R-:W-:-:S00]  /*caa0*/  NOP ;  /* 0x0000000000007918 */ /* 0x000fc00000000000 */
[----:B------:R-:W-:-:S00]  /*cab0*/  NOP ;  /* 0x0000000000007918 */ /* 0x000fc00000000000 */
[----:B------:R-:W-:-:S00]  /*cac0*/  NOP ;  /* 0x0000000000007918 */ /* 0x000fc00000000000 */
[----:B------:R-:W-:-:S00]  /*cad0*/  NOP ;  /* 0x0000000000007918 */ /* 0x000fc00000000000 */
[----:B------:R-:W-:-:S00]  /*cae0*/  NOP ;  /* 0x0000000000007918 */ /* 0x000fc00000000000 */
[----:B------:R-:W-:-:S00]  /*caf0*/  NOP ;  /* 0x0000000000007918 */ /* 0x000fc00000000000 */
.L_x_323:


//--------------------- .nv.global.init           --------------------------
	.section	.nv.global.init,"aw",@progbits
.nv.global.init:
	.type		$str$22,@object
	.size		$str$22,($str$23 - $str$22)
$str$22:
        /*0000*/ 	.byte	0x6b, 0x5f, 0x74, 0x69, 0x6c, 0x65, 0x5f, 0x63, 0x6f, 0x75, 0x6e, 0x74, 0x20, 0x3e, 0x3d, 0x20
        /*0010*/ 	.byte	0x31, 0x00
	.type		$str$23,@object
	.size		$str$23,(__unnamed_1 - $str$23)
$str$23:
        /*0012*/ 	.byte	0x2f, 0x74, 0x6d, 0x70, 0x2f, 0x63, 0x75, 0x74, 0x6c, 0x61, 0x73, 0x73, 0x5f, 0x73, 0x77, 0x65
        /*0022*/ 	.byte	0x65, 0x70, 0x5f, 0x73, 0x72, 0x63, 0x2f, 0x69, 0x6e, 0x63, 0x6c, 0x75, 0x64, 0x65, 0x2f, 0x63
        /*0032*/ 	.byte	0x75, 0x74, 0x6c, 0x61, 0x73, 0x73, 0x2f, 0x67, 0x65, 0x6d, 0x6d, 0x2f, 0x63, 0x6f, 0x6c, 0x6c
        /*0042*/ 	.byte	0x65, 0x63, 0x74, 0x69, 0x76, 0x65, 0x2f, 0x73, 0x6d, 0x39, 0x30, 0x5f, 0x6d, 0x6d, 0x61, 0x5f
        /*0052*/ 	.byte	0x74, 0x6d, 0x61, 0x5f, 0x67, 0x6d, 0x6d, 0x61, 0x5f, 0x73, 0x73, 0x5f, 0x77, 0x61, 0x72, 0x70
        /*0062*/ 	.byte	0x73, 0x70, 0x65, 0x63, 0x69, 0x61, 0x6c, 0x69, 0x7a, 0x65, 0x64, 0x2e, 0x68, 0x70, 0x70, 0x00
	.type		__unnamed_1,@object
	.size		__unnamed_1,(.L_0 - __unnamed_1)
__unnamed_1:
        /*0072*/ 	.byte	0x76, 0x6f, 0x69, 0x64, 0x20, 0x63, 0x75, 0x74, 0x6c, 0x61, 0x73, 0x73, 0x3a, 0x3a, 0x67, 0x65
        /* <DEDUP_REMOVED lines=178> */
        /*0ba2*/ 	.byte	0x69, 0x74, 0x79, 0x5d, 0x00
.L_0:


//--------------------- .nv.shared._ZN7cutlass13device_kernelINS_4gemm6kernel13GemmUniversalIN4cute5tupleIJiiiiEEENS1_10collective13CollectiveMmaINS1_34MainloopSm90TmaGmmaWarpSpecializedILi3ENS5_IJNS4_1CILi2EEESB_NSA_ILi1EEEEEENS1_35KernelTmaWarpSpecializedCooperativeEEENS5_IJNSA_ILi256EEENSA_ILi128EEENSA_ILi64EEEEEENS_10tfloat32_tENS5_IJlSC_lEEESK_SL_NS4_8TiledMMAINS4_8MMA_AtomIJNS4_4SM904GMMA30MMA_64x128x8_F32TF32TF32_SS_TNILNSP_7ScaleInE1ELSR_1EEEEEENS4_6LayoutINS5_IJSB_SC_SC_EEENS5_IJSC_NSA_ILi0EEESW_EEEEENS5_IJNS4_10UnderscoreESZ_SZ_EEEEENS4_23SM90_TMA_LOAD_MULTICASTENS4_14ComposedLayoutINS4_7SwizzleILi3ELi4ELi3EEENS4_18smem_ptr_flag_bitsILi32EEENSU_INS5_IJNSA_ILi8EEENSA_ILi32EEEEEENS5_IJS19_SC_EEEEEEEvNS4_8identityES12_S1D_vS1E_EENS_8epilogue10collective6detail29Sm90TmaWarpSpecializedAdapterINS1H_15DefaultEpilogueISK_SL_SL_NS1G_6thread17LinearCombinationISK_Li1EffLNS1L_9ScaleType4KindE0ELNS_15FloatRoundStyleE2ESK_EENS1_15EpilogueDefaultEEEEEvvEEEEvNT_6ParamsE --------------------------
	.section	.nv.shared._ZN7cutlass13device_kernelINS_4gemm6kernel13GemmUniversalIN4cute5tupleIJiiiiEEENS1_10collective13CollectiveMmaINS1_34MainloopSm90TmaGmmaWarpSpecializedILi3ENS5_IJNS4_1CILi2EEESB_NSA_ILi1EEEEEENS1_35KernelTmaWarpSpecializedCooperativeEEENS5_IJNSA_ILi256EEENSA_ILi128EEENSA_ILi64EEEEEENS_10tfloat32_tENS5_IJlSC_lEEESK_SL_NS4_8TiledMMAINS4_8MMA_AtomIJNS4_4SM904GMMA30MMA_64x128x8_F32TF32TF32_SS_TNILNSP_7ScaleInE1ELSR_1EEEEEENS4_6LayoutINS5_IJSB_SC_SC_EEENS5_IJSC_NSA_ILi0EEESW_EEEEENS5_IJNS4_10UnderscoreESZ_SZ_EEEEENS4_23SM90_TMA_LOAD_MULTICASTENS4_14ComposedLayoutINS4_7SwizzleILi3ELi4ELi3EEENS4_18smem_ptr_flag_bitsILi32EEENSU_INS5_IJNSA_ILi8EEENSA_ILi32EEEEEENS5_IJS19_SC_EEEEEEEvNS4_8identityES12_S1D_vS1E_EENS_8epilogue10collective6detail29Sm90TmaWarpSpecializedAdapterINS1H_15DefaultEpilogueISK_SL_SL_NS1G_6thread17LinearCombinationISK_Li1EffLNS1L_9ScaleType4KindE0ELNS_15FloatRoundStyleE2ESK_EENS1_15EpilogueDefaultEEEEEvvEEEEvNT_6ParamsE,"aw",@nobits
	.sectionflags	@""
	.align	16
	.zero		1024


//--------------------- .nv.shared.reserved.0     --------------------------
	.section	.nv.shared.reserved.0,"aw",@nobits
	.weak		__nv_reservedSMEM_offset_0_alias
	.size		__nv_reservedSMEM_offset_0_alias, 0, 0
	.other		__nv_reservedSMEM_offset_0_alias,@"STO_CUDA_RESERVED_SHARED STV_DEFAULT"
__nv_reservedSMEM_offset_0_alias:
	.zero		0


//--------------------- .nv.global                --------------------------
	.section	.nv.global,"aw",@nobits
.nv.global:
	.type		_ZN39_INTERNAL_fed32918_4_k_cu_a728fb26_63104cute1_E,@object
	.size		_ZN39_INTERNAL_fed32918_4_k_cu_a728fb26_63104cute1_E,(_ZN39_INTERNAL_fed32918_4_k_cu_a728fb26_63104cuda3std3__45__cpo6cbeginE - _ZN39_INTERNAL_fed32918_4_k_cu_a728fb26_63104cute1_E)
_ZN39_INTERNAL_fed32918_4_k_cu_a728fb26_63104cute1_E:
	.zero		1
	.type		_ZN39_INTERNAL_fed32918_4_k_cu_a728fb26_63104cuda3std3__45__cpo6cbeginE,@object
	.size		_ZN39_INTERNAL_fed32918_4_k_cu_a728fb26_63104cuda3std3__45__cpo6cbeginE,(_ZN39_INTERNAL_fed32918_4_k_cu_a728fb26_63104cuda3std3__48in_placeE - _ZN39_INTERNAL_fed32918_4_k_cu_a728fb26_63104cuda3std3__45__cpo6cbeginE)
_ZN39_INTERNAL_fed32918_4_k_cu_a728fb26_63104cuda3std3__45__cpo6cbeginE:
	.zero		1
	.type		_ZN39_INTERNAL_fed32918_4_k_cu_a728fb26_63104cuda3std3__48in_placeE,@object
	.size		_ZN39_INTERNAL_fed32918_4_k_cu_a728fb26_63104cuda3std3__48in_placeE,(_ZN39_INTERNAL_fed32918_4_k_cu_a728fb26_63104cuda3std6ranges3__45__cpo9iter_moveE - _ZN39_INTERNAL_fed32918_4_k_cu_a728fb26_63104cuda3std3__48in_placeE)
_ZN39_INTERNAL_fed32918_4_k_cu_a728fb26_63104cuda3std3__48in_placeE:
	.zero		1
	.type		_ZN39_INTERNAL_fed32918_4_k_cu_a728fb26_63104cuda3std6ranges3__45__cpo9iter_moveE,@object
	.size		_ZN39_INTERNAL_fed32918_4_k_cu_a728fb26_63104cuda3std6ranges3__45__cpo9iter_moveE,(_ZN39_INTERNAL_fed32918_4_k_cu_a728fb26_63104cuda3std3__45__cpo5beginE - _ZN39_INTERNAL_fed32918_4_k_cu_a728fb26_63104cuda3std6ranges3__45__cpo9iter_moveE)
_ZN39_INTERNAL_fed32918_4_k_cu_a728fb26_63104cuda3std6ranges3__45__cpo9iter_moveE:
	.zero		1
	.type		_ZN39_INTERNAL_fed32918_4_k_cu_a728fb26_63104cuda3std3__45__cpo5beginE,@object
	.size		_ZN39_INTERNAL_fed32918_4_k_cu_a728fb26_63104cuda3std3__45__cpo5beginE,(_ZN39_INTERNAL_fed32918_4_k_cu_a728fb26_63104cuda3std3__441_GLOBAL__N__fed32918_4_k_cu_a728fb26_63106ignoreE - _ZN39_INTERNAL_fed32918_4_k_cu_a728fb26_63104cuda3std3__45__cpo5beginE)
_ZN39_INTERNAL_fed32918_4_k_cu_a728fb26_63104cuda3std3__45__cpo5beginE:
	.zero		1
	.type		_ZN39_INTERNAL_fed32918_4_k_cu_a728fb26_63104cuda3std3__441_GLOBAL__N__fed32918_4_k_cu_a728fb26_63106ignoreE,@object
	.size		_ZN39_INTERNAL_fed32918_4_k_cu_a728fb26_63104cuda3std3__441_GLOBAL__N__fed32918_4_k_cu_a728fb26_63106ignoreE,(_ZN39_INTERNAL_fed32918_4_k_cu_a728fb26_63104cute7productE - _ZN39_INTERNAL_fed32918_4_k_cu_a728fb26_63104cuda3std3__441_GLOBAL__N__fed32918_4_k_cu_a728fb26_63106ignoreE)
_ZN39_INTERNAL_fed32918_4_k_cu_a728fb26_63104cuda3std3__441_GLOBAL__N__fed32918_4_k_cu_a728fb26_63106ignoreE:
	.zero		1
	.type		_ZN39_INTERNAL_fed32918_4_k_cu_a728fb26_63104cute7productE,@object
	.size		_ZN39_INTERNAL_fed32918_4_k_cu_a728fb26_63104cute7productE,(_ZN39_INTERNAL_fed32918_4_k_cu_a728fb26_63104cuda3std3__45__cpo3endE - _ZN39_INTERNAL_fed32918_4_k_cu_a728fb26_63104cute7productE)
_ZN39_INTERNAL_fed32918_4_k_cu_a728fb26_63104cute7productE:
	.zero		1
	.type		_ZN39_INTERNAL_fed32918_4_k_cu_a728fb26_63104cuda3std3__45__cpo3endE,@object
	.size		_ZN39_INTERNAL_fed32918_4_k_cu_a728fb26_63104cuda3std3__45__cpo3endE,(_ZN39_INTERNAL_fed32918_4_k_cu_a728fb26_63104cuda3std3__419piecewise_constructE - _ZN39_INTERNAL_fed32918_4_k_cu_a728fb26_63104cuda3std3__45__cpo3endE)
_ZN39_INTERNAL_fed32918_4_k_cu_a728fb26_63104cuda3std3__45__cpo3endE:
	.zero		1
	.type		_ZN39_INTERNAL_fed32918_4_k_cu_a728fb26_63104cuda3std3__419piecewise_constructE,@object
	.size		_ZN39_INTERNAL_fed32918_4_k_cu_a728fb26_63104cuda3std3__419piecewise_constructE,(_ZN39_INTERNAL_fed32918_4_k_cu_a728fb26_63104cuda3std3__45__cpo4cendE - _ZN39_INTERNAL_fed32918_4_k_cu_a728fb26_63104cuda3std3__419piecewise_constructE)
_ZN39_INTERNAL_fed32918_4_k_cu_a728fb26_63104cuda3std3__419piecewise_constructE:
	.zero		1
	.type		_ZN39_INTERNAL_fed32918_4_k_cu_a728fb26_63104cuda3std3__45__cpo4cendE,@object
	.size		_ZN39_INTERNAL_fed32918_4_k_cu_a728fb26_63104cuda3std3__45__cpo4cendE,(_ZN39_INTERNAL_fed32918_4_k_cu_a728fb26_63104cuda3std6ranges3__45__cpo4swapE - _ZN39_INTERNAL_fed32918_4_k_cu_a728fb26_63104cuda3std3__45__cpo4cendE)
_ZN39_INTERNAL_fed32918_4_k_cu_a728fb26_63104cuda3std3__45__cpo4cendE:
	.zero		1
	.type		_ZN39_INTERNAL_fed32918_4_k_cu_a728fb26_63104cuda3std6ranges3__45__cpo4swapE,@object
	.size		_ZN39_INTERNAL_fed32918_4_k_cu_a728fb26_63104cuda3std6ranges3__45__cpo4swapE,(.L_8 - _ZN39_INTERNAL_fed32918_4_k_cu_a728fb26_63104cuda3std6ranges3__45__cpo4swapE)
_ZN39_INTERNAL_fed32918_4_k_cu_a728fb26_63104cuda3std6ranges3__45__cpo4swapE:
	.zero		1
.L_8:


//--------------------- .nv.constant0._ZN7cutlass13device_kernelINS_4gemm6kernel13GemmUniversalIN4cute5tupleIJiiiiEEENS1_10collective13CollectiveMmaINS1_34MainloopSm90TmaGmmaWarpSpecializedILi3ENS5_IJNS4_1CILi2EEESB_NSA_ILi1EEEEEENS1_35KernelTmaWarpSpecializedCooperativeEEENS5_IJNSA_ILi256EEENSA_ILi128EEENSA_ILi64EEEEEENS_10tfloat32_tENS5_IJlSC_lEEESK_SL_NS4_8TiledMMAINS4_8MMA_AtomIJNS4_4SM904GMMA30MMA_64x128x8_F32TF32TF32_SS_TNILNSP_7ScaleInE1ELSR_1EEEEEENS4_6LayoutINS5_IJSB_SC_SC_EEENS5_IJSC_NSA_ILi0EEESW_EEEEENS5_IJNS4_10UnderscoreESZ_SZ_EEEEENS4_23SM90_TMA_LOAD_MULTICASTENS4_14ComposedLayoutINS4_7SwizzleILi3ELi4ELi3EEENS4_18smem_ptr_flag_bitsILi32EEENSU_INS5_IJNSA_ILi8EEENSA_ILi32EEEEEENS5_IJS19_SC_EEEEEEEvNS4_8identityES12_S1D_vS1E_EENS_8epilogue10collective6detail29Sm90TmaWarpSpecializedAdapterINS1H_15DefaultEpilogueISK_SL_SL_NS1G_6thread17LinearCombinationISK_Li1EffLNS1L_9ScaleType4KindE0ELNS_15FloatRoundStyleE2ESK_EENS1_15EpilogueDefaultEEEEEvvEEEEvNT_6ParamsE --------------------------
	.section	.nv.constant0._ZN7cutlass13device_kernelINS_4gemm6kernel13GemmUniversalIN4cute5tupleIJiiiiEEENS1_10collective13CollectiveMmaINS1_34MainloopSm90TmaGmmaWarpSpecializedILi3ENS5_IJNS4_1CILi2EEESB_NSA_ILi1EEEEEENS1_35KernelTmaWarpSpecializedCooperativeEEENS5_IJNSA_ILi256EEENSA_ILi128EEENSA_ILi64EEEEEENS_10tfloat32_tENS5_IJlSC_lEEESK_SL_NS4_8TiledMMAINS4_8MMA_AtomIJNS4_4SM904GMMA30MMA_64x128x8_F32TF32TF32_SS_TNILNSP_7ScaleInE1ELSR_1EEEEEENS4_6LayoutINS5_IJSB_SC_SC_EEENS5_IJSC_NSA_ILi0EEESW_EEEEENS5_IJNS4_10UnderscoreESZ_SZ_EEEEENS4_23SM90_TMA_LOAD_MULTICASTENS4_14ComposedLayoutINS4_7SwizzleILi3ELi4ELi3EEENS4_18smem_ptr_flag_bitsILi32EEENSU_INS5_IJNSA_ILi8EEENSA_ILi32EEEEEENS5_IJS19_SC_EEEEEEEvNS4_8identityES12_S1D_vS1E_EENS_8epilogue10collective6detail29Sm90TmaWarpSpecializedAdapterINS1H_15DefaultEpilogueISK_SL_SL_NS1G_6thread17LinearCombinationISK_Li1EffLNS1L_9ScaleType4KindE0ELNS_15FloatRoundStyleE2ESK_EENS1_15EpilogueDefaultEEEEEvvEEEEvNT_6ParamsE,"a",@progbits
	.sectionflags	@""
	.align	4
.nv.constant0._ZN7cutlass13device_kernelINS_4gemm6kernel13GemmUniversalIN4cute5tupleIJiiiiEEENS1_10collective13CollectiveMmaINS1_34MainloopSm90TmaGmmaWarpSpecializedILi3ENS5_IJNS4_1CILi2EEESB_NSA_ILi1EEEEEENS1_35KernelTmaWarpSpecializedCooperativeEEENS5_IJNSA_ILi256EEENSA_ILi128EEENSA_ILi64EEEEEENS_10tfloat32_tENS5_IJlSC_lEEESK_SL_NS4_8TiledMMAINS4_8MMA_AtomIJNS4_4SM904GMMA30MMA_64x128x8_F32TF32TF32_SS_TNILNSP_7ScaleInE1ELSR_1EEEEEENS4_6LayoutINS5_IJSB_SC_SC_EEENS5_IJSC_NSA_ILi0EEESW_EEEEENS5_IJNS4_10UnderscoreESZ_SZ_EEEEENS4_23SM90_TMA_LOAD_MULTICASTENS4_14ComposedLayoutINS4_7SwizzleILi3ELi4ELi3EEENS4_18smem_ptr_flag_bitsILi32EEENSU_INS5_IJNSA_ILi8EEENSA_ILi32EEEEEENS5_IJS19_SC_EEEEEEEvNS4_8identityES12_S1D_vS1E_EENS_8epilogue10collective6detail29Sm90TmaWarpSpecializedAdapterINS1H_15DefaultEpilogueISK_SL_SL_NS1G_6thread17LinearCombinationISK_Li1EffLNS1L_9ScaleType4KindE0ELNS_15FloatRoundStyleE2ESK_EENS1_15EpilogueDefaultEEEEEvvEEEEvNT_6ParamsE:
	.zero		1664


//--------------------- SYMBOLS --------------------------

	.type		.nv.reservedSmem.offset0,@object
	.size		.nv.reservedSmem.offset0,0x4
	.type		__assertfail,@function
